//
// Generated by NVIDIA NVVM Compiler
//
// Compiler Build ID: CL-36424714
// Cuda compilation tools, release 13.0, V13.0.88
// Based on NVVM 20.0.0
//

.version 9.0
.target sm_100
.address_size 64

	// .globl	_Z19bit_reverse_reorderP6float2S0_ix

.visible .entry _Z19bit_reverse_reorderP6float2S0_ix(
	.param .u64 .ptr .align 1 _Z19bit_reverse_reorderP6float2S0_ix_param_0,
	.param .u64 .ptr .align 1 _Z19bit_reverse_reorderP6float2S0_ix_param_1,
	.param .u32 _Z19bit_reverse_reorderP6float2S0_ix_param_2,
	.param .u64 _Z19bit_reverse_reorderP6float2S0_ix_param_3
)
{
	.reg .pred 	%p<2>;
	.reg .b32 	%r<9>;
	.reg .b32 	%f<3>;
	.reg .b64 	%rd<11>;

	ld.param.u64 	%rd2, [_Z19bit_reverse_reorderP6float2S0_ix_param_0];
	ld.param.u64 	%rd3, [_Z19bit_reverse_reorderP6float2S0_ix_param_1];
	ld.param.u32 	%r2, [_Z19bit_reverse_reorderP6float2S0_ix_param_2];
	ld.param.u64 	%rd4, [_Z19bit_reverse_reorderP6float2S0_ix_param_3];
	mov.u32 	%r3, %ctaid.x;
	mov.u32 	%r4, %ntid.x;
	mov.u32 	%r5, %tid.x;
	mad.lo.s32 	%r6, %r3, %r4, %r5;
	brev.b32 	%r7, %r6;
	sub.s32 	%r8, 32, %r2;
	shr.u32 	%r1, %r7, %r8;
	cvt.s64.s32 	%rd1, %r6;
	setp.le.s64 	%p1, %rd4, %rd1;
	@%p1 bra 	$L__BB0_2;
	cvta.to.global.u64 	%rd5, %rd3;
	cvta.to.global.u64 	%rd6, %rd2;
	mul.wide.s32 	%rd7, %r1, 8;
	add.s64 	%rd8, %rd6, %rd7;
	shl.b64 	%rd9, %rd1, 3;
	add.s64 	%rd10, %rd5, %rd9;
	ld.global.v2.f32 	{%f1, %f2}, [%rd10];
	st.global.v2.f32 	[%rd8], {%f1, %f2};
$L__BB0_2:
	ret;

}
	// .globl	_Z23swap_real_and_imaginaryP6float2x
.visible .entry _Z23swap_real_and_imaginaryP6float2x(
	.param .u64 .ptr .align 1 _Z23swap_real_and_imaginaryP6float2x_param_0,
	.param .u64 _Z23swap_real_and_imaginaryP6float2x_param_1
)
{
	.reg .pred 	%p<2>;
	.reg .b32 	%r<5>;
	.reg .b32 	%f<3>;
	.reg .b64 	%rd<7>;

	ld.param.u64 	%rd2, [_Z23swap_real_and_imaginaryP6float2x_param_0];
	ld.param.u64 	%rd3, [_Z23swap_real_and_imaginaryP6float2x_param_1];
	mov.u32 	%r1, %ctaid.x;
	mov.u32 	%r2, %ntid.x;
	mov.u32 	%r3, %tid.x;
	mad.lo.s32 	%r4, %r1, %r2, %r3;
	cvt.s64.s32 	%rd1, %r4;
	setp.le.s64 	%p1, %rd3, %rd1;
	@%p1 bra 	$L__BB1_2;
	cvta.to.global.u64 	%rd4, %rd2;
	shl.b64 	%rd5, %rd1, 3;
	add.s64 	%rd6, %rd4, %rd5;
	ld.global.v2.f32 	{%f1, %f2}, [%rd6];
	st.global.v2.f32 	[%rd6], {%f2, %f1};
$L__BB1_2:
	ret;

}
	// .globl	_Z4clipP6float2xx
.visible .entry _Z4clipP6float2xx(
	.param .u64 .ptr .align 1 _Z4clipP6float2xx_param_0,
	.param .u64 _Z4clipP6float2xx_param_1,
	.param .u64 _Z4clipP6float2xx_param_2
)
{
	.reg .pred 	%p<4>;
	.reg .b32 	%r<6>;
	.reg .b32 	%f<2>;
	.reg .b64 	%rd<10>;

	ld.param.u64 	%rd2, [_Z4clipP6float2xx_param_0];
	ld.param.u64 	%rd3, [_Z4clipP6float2xx_param_1];
	ld.param.u64 	%rd4, [_Z4clipP6float2xx_param_2];
	mov.u32 	%r1, %ctaid.x;
	mov.u32 	%r2, %ntid.x;
	mov.u32 	%r3, %tid.x;
	mad.lo.s32 	%r4, %r1, %r2, %r3;
	cvt.s64.s32 	%rd1, %r4;
	setp.ge.s64 	%p1, %rd3, %rd1;
	sub.s64 	%rd5, %rd4, %rd3;
	setp.le.s64 	%p2, %rd5, %rd1;
	or.pred  	%p3, %p1, %p2;
	@%p3 bra 	$L__BB2_2;
	cvta.to.global.u64 	%rd7, %rd2;
	shl.b64 	%rd8, %rd1, 3;
	add.s64 	%rd9, %rd7, %rd8;
	mov.f32 	%f1, 0f00000000;
	st.global.v2.f32 	[%rd9], {%f1, %f1};
$L__BB2_2:
	ret;

}
	// .globl	_Z9fft_outerP6float2ix
.visible .entry _Z9fft_outerP6float2ix(
	.param .u64 .ptr .align 1 _Z9fft_outerP6float2ix_param_0,
	.param .u32 _Z9fft_outerP6float2ix_param_1,
	.param .u64 _Z9fft_outerP6float2ix_param_2
)
{
	.reg .pred 	%p<16>;
	.reg .b32 	%r<47>;
	.reg .b32 	%f<113>;
	.reg .b64 	%rd<24>;
	.reg .b64 	%fd<23>;

	ld.param.u64 	%rd7, [_Z9fft_outerP6float2ix_param_0];
	ld.param.u32 	%r20, [_Z9fft_outerP6float2ix_param_1];
	ld.param.u64 	%rd6, [_Z9fft_outerP6float2ix_param_2];
	cvta.to.global.u64 	%rd1, %rd7;
	mov.u32 	%r21, %ctaid.x;
	mov.u32 	%r22, %ntid.x;
	mov.u32 	%r23, %tid.x;
	mad.lo.s32 	%r24, %r21, %r22, %r23;
	mul.lo.s32 	%r1, %r20, %r24;
	cvt.s64.s32 	%rd8, %r1;
	setp.le.s64 	%p1, %rd6, %rd8;
	@%p1 bra 	$L__BB3_23;
	shr.u32 	%r25, %r20, 31;
	add.s32 	%r26, %r20, %r25;
	shr.s32 	%r2, %r26, 1;
	setp.lt.s32 	%p2, %r20, 2;
	@%p2 bra 	$L__BB3_23;
	cvt.rn.f64.u32 	%fd1, %r20;
	add.s32 	%r28, %r2, -1;
	and.b32  	%r3, %r2, 3;
	setp.lt.u32 	%p3, %r28, 3;
	mov.b32 	%r46, 0;
	@%p3 bra 	$L__BB3_13;
	and.b32  	%r46, %r2, 1073741820;
	neg.s32 	%r44, %r46;
	add.s32 	%r41, %r2, %r1;
	mov.b32 	%r43, 1;
	mul.wide.u32 	%rd11, %r2, 8;
	mov.u32 	%r42, %r1;
$L__BB3_4:
	.pragma "nounroll";
	cvt.s64.s32 	%rd9, %r41;
	setp.le.s64 	%p4, %rd6, %rd9;
	mul.wide.s32 	%rd10, %r42, 8;
	add.s64 	%rd2, %rd1, %rd10;
	add.s64 	%rd3, %rd2, %rd11;
	@%p4 bra 	$L__BB3_6;
	add.s32 	%r30, %r43, -1;
	cvt.rn.f64.u32 	%fd2, %r30;
	mul.f64 	%fd3, %fd2, 0d401921FB54442D18;
	div.rn.f64 	%fd4, %fd3, %fd1;
	cvt.rn.f32.f64 	%f1, %fd4;
	cos.approx.f32 	%f2, %f1;
	sin.approx.f32 	%f3, %f1;
	ld.global.v2.f32 	{%f4, %f5}, [%rd2];
	ld.global.v2.f32 	{%f6, %f7}, [%rd3];
	mul.f32 	%f8, %f3, %f7;
	fma.rn.f32 	%f9, %f2, %f6, %f8;
	mul.f32 	%f10, %f2, %f7;
	mul.f32 	%f11, %f3, %f6;
	sub.f32 	%f12, %f10, %f11;
	add.f32 	%f13, %f4, %f9;
	add.f32 	%f14, %f5, %f12;
	st.global.v2.f32 	[%rd2], {%f13, %f14};
	sub.f32 	%f15, %f4, %f9;
	sub.f32 	%f16, %f5, %f12;
	st.global.v2.f32 	[%rd3], {%f15, %f16};
$L__BB3_6:
	add.s32 	%r31, %r41, 1;
	cvt.s64.s32 	%rd12, %r31;
	setp.le.s64 	%p5, %rd6, %rd12;
	@%p5 bra 	$L__BB3_8;
	cvt.rn.f64.u32 	%fd5, %r43;
	mul.f64 	%fd6, %fd5, 0d401921FB54442D18;
	div.rn.f64 	%fd7, %fd6, %fd1;
	cvt.rn.f32.f64 	%f17, %fd7;
	cos.approx.f32 	%f18, %f17;
	sin.approx.f32 	%f19, %f17;
	ld.global.v2.f32 	{%f20, %f21}, [%rd2+8];
	ld.global.v2.f32 	{%f22, %f23}, [%rd3+8];
	mul.f32 	%f24, %f19, %f23;
	fma.rn.f32 	%f25, %f18, %f22, %f24;
	mul.f32 	%f26, %f18, %f23;
	mul.f32 	%f27, %f19, %f22;
	sub.f32 	%f28, %f26, %f27;
	add.f32 	%f29, %f20, %f25;
	add.f32 	%f30, %f21, %f28;
	st.global.v2.f32 	[%rd2+8], {%f29, %f30};
	sub.f32 	%f31, %f20, %f25;
	sub.f32 	%f32, %f21, %f28;
	st.global.v2.f32 	[%rd3+8], {%f31, %f32};
$L__BB3_8:
	add.s32 	%r32, %r41, 2;
	cvt.s64.s32 	%rd13, %r32;
	setp.le.s64 	%p6, %rd6, %rd13;
	@%p6 bra 	$L__BB3_10;
	add.s32 	%r33, %r43, 1;
	cvt.rn.f64.u32 	%fd8, %r33;
	mul.f64 	%fd9, %fd8, 0d401921FB54442D18;
	div.rn.f64 	%fd10, %fd9, %fd1;
	cvt.rn.f32.f64 	%f33, %fd10;
	cos.approx.f32 	%f34, %f33;
	sin.approx.f32 	%f35, %f33;
	ld.global.v2.f32 	{%f36, %f37}, [%rd2+16];
	ld.global.v2.f32 	{%f38, %f39}, [%rd3+16];
	mul.f32 	%f40, %f35, %f39;
	fma.rn.f32 	%f41, %f34, %f38, %f40;
	mul.f32 	%f42, %f34, %f39;
	mul.f32 	%f43, %f35, %f38;
	sub.f32 	%f44, %f42, %f43;
	add.f32 	%f45, %f36, %f41;
	add.f32 	%f46, %f37, %f44;
	st.global.v2.f32 	[%rd2+16], {%f45, %f46};
	sub.f32 	%f47, %f36, %f41;
	sub.f32 	%f48, %f37, %f44;
	st.global.v2.f32 	[%rd3+16], {%f47, %f48};
$L__BB3_10:
	add.s32 	%r34, %r41, 3;
	cvt.s64.s32 	%rd14, %r34;
	setp.le.s64 	%p7, %rd6, %rd14;
	@%p7 bra 	$L__BB3_12;
	add.s32 	%r35, %r43, 2;
	cvt.rn.f64.u32 	%fd11, %r35;
	mul.f64 	%fd12, %fd11, 0d401921FB54442D18;
	div.rn.f64 	%fd13, %fd12, %fd1;
	cvt.rn.f32.f64 	%f49, %fd13;
	cos.approx.f32 	%f50, %f49;
	sin.approx.f32 	%f51, %f49;
	ld.global.v2.f32 	{%f52, %f53}, [%rd2+24];
	ld.global.v2.f32 	{%f54, %f55}, [%rd3+24];
	mul.f32 	%f56, %f51, %f55;
	fma.rn.f32 	%f57, %f50, %f54, %f56;
	mul.f32 	%f58, %f50, %f55;
	mul.f32 	%f59, %f51, %f54;
	sub.f32 	%f60, %f58, %f59;
	add.f32 	%f61, %f52, %f57;
	add.f32 	%f62, %f53, %f60;
	st.global.v2.f32 	[%rd2+24], {%f61, %f62};
	sub.f32 	%f63, %f52, %f57;
	sub.f32 	%f64, %f53, %f60;
	st.global.v2.f32 	[%rd3+24], {%f63, %f64};
$L__BB3_12:
	add.s32 	%r44, %r44, 4;
	add.s32 	%r43, %r43, 4;
	add.s32 	%r42, %r42, 4;
	add.s32 	%r41, %r41, 4;
	setp.ne.s32 	%p8, %r44, 0;
	@%p8 bra 	$L__BB3_4;
$L__BB3_13:
	setp.eq.s32 	%p9, %r3, 0;
	@%p9 bra 	$L__BB3_23;
	setp.eq.s32 	%p10, %r3, 1;
	@%p10 bra 	$L__BB3_20;
	add.s32 	%r36, %r46, %r1;
	add.s32 	%r16, %r36, %r2;
	cvt.s64.s32 	%rd15, %r16;
	setp.le.s64 	%p11, %rd6, %rd15;
	mul.wide.s32 	%rd16, %r36, 8;
	add.s64 	%rd4, %rd1, %rd16;
	mul.wide.u32 	%rd17, %r2, 8;
	add.s64 	%rd5, %rd4, %rd17;
	@%p11 bra 	$L__BB3_17;
	cvt.rn.f64.u32 	%fd14, %r46;
	mul.f64 	%fd15, %fd14, 0d401921FB54442D18;
	div.rn.f64 	%fd16, %fd15, %fd1;
	cvt.rn.f32.f64 	%f65, %fd16;
	cos.approx.f32 	%f66, %f65;
	sin.approx.f32 	%f67, %f65;
	ld.global.v2.f32 	{%f68, %f69}, [%rd4];
	ld.global.v2.f32 	{%f70, %f71}, [%rd5];
	mul.f32 	%f72, %f67, %f71;
	fma.rn.f32 	%f73, %f66, %f70, %f72;
	mul.f32 	%f74, %f66, %f71;
	mul.f32 	%f75, %f67, %f70;
	sub.f32 	%f76, %f74, %f75;
	add.f32 	%f77, %f68, %f73;
	add.f32 	%f78, %f69, %f76;
	st.global.v2.f32 	[%rd4], {%f77, %f78};
	sub.f32 	%f79, %f68, %f73;
	sub.f32 	%f80, %f69, %f76;
	st.global.v2.f32 	[%rd5], {%f79, %f80};
$L__BB3_17:
	add.s32 	%r37, %r16, 1;
	cvt.s64.s32 	%rd18, %r37;
	setp.le.s64 	%p12, %rd6, %rd18;
	@%p12 bra 	$L__BB3_19;
	add.s32 	%r38, %r46, 1;
	cvt.rn.f64.u32 	%fd17, %r38;
	mul.f64 	%fd18, %fd17, 0d401921FB54442D18;
	div.rn.f64 	%fd19, %fd18, %fd1;
	cvt.rn.f32.f64 	%f81, %fd19;
	cos.approx.f32 	%f82, %f81;
	sin.approx.f32 	%f83, %f81;
	ld.global.v2.f32 	{%f84, %f85}, [%rd4+8];
	ld.global.v2.f32 	{%f86, %f87}, [%rd5+8];
	mul.f32 	%f88, %f83, %f87;
	fma.rn.f32 	%f89, %f82, %f86, %f88;
	mul.f32 	%f90, %f82, %f87;
	mul.f32 	%f91, %f83, %f86;
	sub.f32 	%f92, %f90, %f91;
	add.f32 	%f93, %f84, %f89;
	add.f32 	%f94, %f85, %f92;
	st.global.v2.f32 	[%rd4+8], {%f93, %f94};
	sub.f32 	%f95, %f84, %f89;
	sub.f32 	%f96, %f85, %f92;
	st.global.v2.f32 	[%rd5+8], {%f95, %f96};
$L__BB3_19:
	add.s32 	%r46, %r46, 2;
$L__BB3_20:
	and.b32  	%r39, %r2, 1;
	setp.eq.b32 	%p13, %r39, 1;
	not.pred 	%p14, %p13;
	@%p14 bra 	$L__BB3_23;
	add.s32 	%r19, %r46, %r1;
	add.s32 	%r40, %r19, %r2;
	cvt.s64.s32 	%rd19, %r40;
	setp.le.s64 	%p15, %rd6, %rd19;
	@%p15 bra 	$L__BB3_23;
	cvt.rn.f64.u32 	%fd20, %r46;
	mul.f64 	%fd21, %fd20, 0d401921FB54442D18;
	div.rn.f64 	%fd22, %fd21, %fd1;
	cvt.rn.f32.f64 	%f97, %fd22;
	cos.approx.f32 	%f98, %f97;
	sin.approx.f32 	%f99, %f97;
	mul.wide.s32 	%rd20, %r19, 8;
	add.s64 	%rd21, %rd1, %rd20;
	ld.global.v2.f32 	{%f100, %f101}, [%rd21];
	mul.wide.u32 	%rd22, %r2, 8;
	add.s64 	%rd23, %rd21, %rd22;
	ld.global.v2.f32 	{%f102, %f103}, [%rd23];
	mul.f32 	%f104, %f99, %f103;
	fma.rn.f32 	%f105, %f98, %f102, %f104;
	mul.f32 	%f106, %f98, %f103;
	mul.f32 	%f107, %f99, %f102;
	sub.f32 	%f108, %f106, %f107;
	add.f32 	%f109, %f100, %f105;
	add.f32 	%f110, %f101, %f108;
	st.global.v2.f32 	[%rd21], {%f109, %f110};
	sub.f32 	%f111, %f100, %f105;
	sub.f32 	%f112, %f101, %f108;
	st.global.v2.f32 	[%rd23], {%f111, %f112};
$L__BB3_23:
	ret;

}
	// .globl	_Z9fft_innerP6float2iix
.visible .entry _Z9fft_innerP6float2iix(
	.param .u64 .ptr .align 1 _Z9fft_innerP6float2iix_param_0,
	.param .u32 _Z9fft_innerP6float2iix_param_1,
	.param .u32 _Z9fft_innerP6float2iix_param_2,
	.param .u64 _Z9fft_innerP6float2iix_param_3
)
{
	.reg .pred 	%p<3>;
	.reg .b32 	%r<12>;
	.reg .b32 	%f<17>;
	.reg .b64 	%rd<9>;
	.reg .b64 	%fd<5>;

	ld.param.u64 	%rd1, [_Z9fft_innerP6float2iix_param_0];
	ld.param.u32 	%r4, [_Z9fft_innerP6float2iix_param_1];
	ld.param.u32 	%r5, [_Z9fft_innerP6float2iix_param_2];
	ld.param.u64 	%rd2, [_Z9fft_innerP6float2iix_param_3];
	mov.u32 	%r6, %ctaid.x;
	mov.u32 	%r7, %ntid.x;
	mov.u32 	%r8, %tid.x;
	mad.lo.s32 	%r1, %r6, %r7, %r8;
	shr.u32 	%r9, %r5, 31;
	add.s32 	%r10, %r5, %r9;
	shr.s32 	%r2, %r10, 1;
	setp.ge.s32 	%p1, %r1, %r2;
	@%p1 bra 	$L__BB4_3;
	add.s32 	%r3, %r4, %r1;
	add.s32 	%r11, %r2, %r3;
	cvt.s64.s32 	%rd3, %r11;
	setp.le.s64 	%p2, %rd2, %rd3;
	@%p2 bra 	$L__BB4_3;
	cvt.rn.f64.s32 	%fd1, %r1;
	mul.f64 	%fd2, %fd1, 0d401921FB54442D18;
	cvt.rn.f64.s32 	%fd3, %r5;
	div.rn.f64 	%fd4, %fd2, %fd3;
	cvt.rn.f32.f64 	%f1, %fd4;
	cos.approx.f32 	%f2, %f1;
	sin.approx.f32 	%f3, %f1;
	cvta.to.global.u64 	%rd4, %rd1;
	mul.wide.s32 	%rd5, %r3, 8;
	add.s64 	%rd6, %rd4, %rd5;
	ld.global.v2.f32 	{%f4, %f5}, [%rd6];
	mul.wide.s32 	%rd7, %r2, 8;
	add.s64 	%rd8, %rd6, %rd7;
	ld.global.v2.f32 	{%f6, %f7}, [%rd8];
	mul.f32 	%f8, %f3, %f7;
	fma.rn.f32 	%f9, %f2, %f6, %f8;
	mul.f32 	%f10, %f2, %f7;
	mul.f32 	%f11, %f3, %f6;
	sub.f32 	%f12, %f10, %f11;
	add.f32 	%f13, %f4, %f9;
	add.f32 	%f14, %f5, %f12;
	st.global.v2.f32 	[%rd6], {%f13, %f14};
	sub.f32 	%f15, %f4, %f9;
	sub.f32 	%f16, %f5, %f12;
	st.global.v2.f32 	[%rd8], {%f15, %f16};
$L__BB4_3:
	ret;

}


// ===== COMPILED SASS (sm_100) =====

	.target	sm_100

	.elftype	@"ET_EXEC"


//--------------------- .note.nv.tkinfo           --------------------------
	.section	.note.nv.tkinfo,"",@"SHT_NOTE"
	.sectionflags	@"SHF_NOTE_NV_TKINFO"
	.tkinfo
        /*0018*/ 	.word	0x00000002
        /*0030*/ 	.string	""
        /*0030*/ 	.string	"ptxas"
        /*0030*/ 	.string	"Cuda compilation tools, release 13.0, V13.0.88"
        /*0030*/ 	.string	"Build cuda_13.0.r13.0/compiler.36424714_0"
        /*0030*/ 	.string	"-arch sm_100 -m 64 "



//--------------------- .note.nv.cuinfo           --------------------------
	.section	.note.nv.cuinfo,"",@"SHT_NOTE"
	.sectionflags	@"SHF_NOTE_NV_CUINFO"
        /*0018*/ 	.short	0x0002
        /*001a*/ 	.short	0x0064
        /*001c*/ 	.short	0x0082
	.zero		2


//--------------------- .nv.info                  --------------------------
	.section	.nv.info,"",@"SHT_CUDA_INFO"
	.align	4


	//----- nvinfo : EIATTR_REGCOUNT
	.align		4
        /*0000*/ 	.byte	0x04, 0x2f
        /*0002*/ 	.short	(.L_1 - .L_0)
	.align		4
.L_0:
        /*0004*/ 	.word	index@(_Z19bit_reverse_reorderP6float2S0_ix)
        /*0008*/ 	.word	0x0000000a


	//----- nvinfo : EIATTR_FRAME_SIZE
	.align		4
.L_1:
        /*000c*/ 	.byte	0x04, 0x11
        /*000e*/ 	.short	(.L_3 - .L_2)
	.align		4
.L_2:
        /*0010*/ 	.word	index@(_Z19bit_reverse_reorderP6float2S0_ix)
        /*0014*/ 	.word	0x00000000


	//----- nvinfo : EIATTR_REGCOUNT
	.align		4
.L_3:
        /*0018*/ 	.byte	0x04, 0x2f
        /*001a*/ 	.short	(.L_5 - .L_4)
	.align		4
.L_4:
        /*001c*/ 	.word	index@(_Z23swap_real_and_imaginaryP6float2x)
        /*0020*/ 	.word	0x0000000a


	//----- nvinfo : EIATTR_FRAME_SIZE
	.align		4
.L_5:
        /*0024*/ 	.byte	0x04, 0x11
        /*0026*/ 	.short	(.L_7 - .L_6)
	.align		4
.L_6:
        /*0028*/ 	.word	index@(_Z23swap_real_and_imaginaryP6float2x)
        /*002c*/ 	.word	0x00000000


	//----- nvinfo : EIATTR_REGCOUNT
	.align		4
.L_7:
        /*0030*/ 	.byte	0x04, 0x2f
        /*0032*/ 	.short	(.L_9 - .L_8)
	.align		4
.L_8:
        /*0034*/ 	.word	index@(_Z4clipP6float2xx)
        /*0038*/ 	.word	0x00000006


	//----- nvinfo : EIATTR_FRAME_SIZE
	.align		4
.L_9:
        /*003c*/ 	.byte	0x04, 0x11
        /*003e*/ 	.short	(.L_11 - .L_10)
	.align		4
.L_10:
        /*0040*/ 	.word	index@(_Z4clipP6float2xx)
        /*0044*/ 	.word	0x00000000


	//----- nvinfo : EIATTR_REGCOUNT
	.align		4
.L_11:
        /*0048*/ 	.byte	0x04, 0x2f
        /*004a*/ 	.short	(.L_13 - .L_12)
	.align		4
.L_12:
        /*004c*/ 	.word	index@(_Z9fft_outerP6float2ix)
        /*0050*/ 	.word	0x00000025


	//----- nvinfo : EIATTR_FRAME_SIZE
	.align		4
.L_13:
        /*0054*/ 	.byte	0x04, 0x11
        /*0056*/ 	.short	(.L_15 - .L_14)
	.align		4
.L_14:
        /*0058*/ 	.word	index@($__internal_1_$__cuda_sm20_div_rn_f64_full)
        /*005c*/ 	.word	0x00000000


	//----- nvinfo : EIATTR_FRAME_SIZE
	.align		4
.L_15:
        /*0060*/ 	.byte	0x04, 0x11
        /*0062*/ 	.short	(.L_17 - .L_16)
	.align		4
.L_16:
        /*0064*/ 	.word	index@(_Z9fft_outerP6float2ix)
        /*0068*/ 	.word	0x00000000


	//----- nvinfo : EIATTR_REGCOUNT
	.align		4
.L_17:
        /*006c*/ 	.byte	0x04, 0x2f
        /*006e*/ 	.short	(.L_19 - .L_18)
	.align		4
.L_18:
        /*0070*/ 	.word	index@(_Z9fft_innerP6float2iix)
        /*0074*/ 	.word	0x0000001a


	//----- nvinfo : EIATTR_FRAME_SIZE
	.align		4
.L_19:
        /*0078*/ 	.byte	0x04, 0x11
        /*007a*/ 	.short	(.L_21 - .L_20)
	.align		4
.L_20:
        /*007c*/ 	.word	index@($__internal_0_$__cuda_sm20_div_rn_f64_full)
        /*0080*/ 	.word	0x00000000


	//----- nvinfo : EIATTR_FRAME_SIZE
	.align		4
.L_21:
        /*0084*/ 	.byte	0x04, 0x11
        /*0086*/ 	.short	(.L_23 - .L_22)
	.align		4
.L_22:
        /*0088*/ 	.word	index@(_Z9fft_innerP6float2iix)
        /*008c*/ 	.word	0x00000000


	//----- nvinfo : EIATTR_MIN_STACK_SIZE
	.align		4
.L_23:
        /*0090*/ 	.byte	0x04, 0x12
        /*0092*/ 	.short	(.L_25 - .L_24)
	.align		4
.L_24:
        /*0094*/ 	.word	index@(_Z9fft_innerP6float2iix)
        /*0098*/ 	.word	0x00000000


	//----- nvinfo : EIATTR_MIN_STACK_SIZE
	.align		4
.L_25:
        /*009c*/ 	.byte	0x04, 0x12
        /*009e*/ 	.short	(.L_27 - .L_26)
	.align		4
.L_26:
        /*00a0*/ 	.word	index@(_Z9fft_outerP6float2ix)
        /*00a4*/ 	.word	0x00000000


	//----- nvinfo : EIATTR_MIN_STACK_SIZE
	.align		4
.L_27:
        /*00a8*/ 	.byte	0x04, 0x12
        /*00aa*/ 	.short	(.L_29 - .L_28)
	.align		4
.L_28:
        /*00ac*/ 	.word	index@(_Z4clipP6float2xx)
        /*00b0*/ 	.word	0x00000000


	//----- nvinfo : EIATTR_MIN_STACK_SIZE
	.align		4
.L_29:
        /*00b4*/ 	.byte	0x04, 0x12
        /*00b6*/ 	.short	(.L_31 - .L_30)
	.align		4
.L_30:
        /*00b8*/ 	.word	index@(_Z23swap_real_and_imaginaryP6float2x)
        /*00bc*/ 	.word	0x00000000


	//----- nvinfo : EIATTR_MIN_STACK_SIZE
	.align		4
.L_31:
        /*00c0*/ 	.byte	0x04, 0x12
        /*00c2*/ 	.short	(.L_33 - .L_32)
	.align		4
.L_32:
        /*00c4*/ 	.word	index@(_Z19bit_reverse_reorderP6float2S0_ix)
        /*00c8*/ 	.word	0x00000000
.L_33:


//--------------------- .nv.compat                --------------------------
	.section	.nv.compat,"",@"SHT_CUDA_COMPAT_INFO"
	.align	4
        /*0000*/ 	.byte	0x02, 0x09, 0x00, 0x00, 0x02, 0x02, 0x01, 0x00, 0x02, 0x05, 0x05, 0x00, 0x03, 0x07, 0x01, 0x01
        /*0010*/ 	.byte	0x02, 0x03, 0x00, 0x00, 0x02, 0x06, 0x01, 0x00, 0x04, 0x0b, 0x08, 0x00, 0x01, 0x00, 0x00, 0x00
        /*0020*/ 	.byte	0x00, 0x00, 0x00, 0x00


//--------------------- .nv.info._Z9fft_innerP6float2iix --------------------------
	.section	.nv.info._Z9fft_innerP6float2iix,"",@"SHT_CUDA_INFO"
	.sectionflags	@""
	.align	4


	//----- nvinfo : EIATTR_CUDA_API_VERSION
	.align		4
        /*0000*/ 	.byte	0x04, 0x37
        /*0002*/ 	.short	(.L_35 - .L_34)
.L_34:
        /*0004*/ 	.word	0x00000082


	//----- nvinfo : EIATTR_KPARAM_INFO
	.align		4
.L_35:
        /*0008*/ 	.byte	0x04, 0x17
        /*000a*/ 	.short	(.L_37 - .L_36)
.L_36:
        /*000c*/ 	.word	0x00000000
        /*0010*/ 	.short	0x0003
        /*0012*/ 	.short	0x0010
        /*0014*/ 	.byte	0x00, 0xf0, 0x21, 0x00


	//----- nvinfo : EIATTR_KPARAM_INFO
	.align		4
.L_37:
        /*0018*/ 	.byte	0x04, 0x17
        /*001a*/ 	.short	(.L_39 - .L_38)
.L_38:
        /*001c*/ 	.word	0x00000000
        /*0020*/ 	.short	0x0002
        /*0022*/ 	.short	0x000c
        /*0024*/ 	.byte	0x00, 0xf0, 0x11, 0x00


	//----- nvinfo : EIATTR_KPARAM_INFO
	.align		4
.L_39:
        /*0028*/ 	.byte	0x04, 0x17
        /*002a*/ 	.short	(.L_41 - .L_40)
.L_40:
        /*002c*/ 	.word	0x00000000
        /*0030*/ 	.short	0x0001
        /*0032*/ 	.short	0x0008
        /*0034*/ 	.byte	0x00, 0xf0, 0x11, 0x00


	//----- nvinfo : EIATTR_KPARAM_INFO
	.align		4
.L_41:
        /*0038*/ 	.byte	0x04, 0x17
        /*003a*/ 	.short	(.L_43 - .L_42)
.L_42:
        /*003c*/ 	.word	0x00000000
        /*0040*/ 	.short	0x0000
        /*0042*/ 	.short	0x0000
        /*0044*/ 	.byte	0x00, 0xf5, 0x21, 0x00


	//----- nvinfo : EIATTR_SPARSE_MMA_MASK
	.align		4
.L_43:
        /*0048*/ 	.byte	0x03, 0x50
        /*004a*/ 	.short	0x0000


	//----- nvinfo : EIATTR_MAXREG_COUNT
	.align		4
        /*004c*/ 	.byte	0x03, 0x1b
        /*004e*/ 	.short	0x00ff


	//----- nvinfo : EIATTR_MERCURY_ISA_VERSION
	.align		4
        /*0050*/ 	.byte	0x03, 0x5f
        /*0052*/ 	.short	0x0101


	//----- nvinfo : EIATTR_VRC_CTA_INIT_COUNT
	.align		4
        /*0054*/ 	.byte	0x02, 0x4a
	.zero		1
	.zero		1


	//----- nvinfo : EIATTR_EXIT_INSTR_OFFSETS
	.align		4
        /*0058*/ 	.byte	0x04, 0x1c
        /*005a*/ 	.short	(.L_45 - .L_44)


	//   ....[0]....
.L_44:
        /*005c*/ 	.word	0x00000090


	//   ....[1]....
        /*0060*/ 	.word	0x00000110


	//   ....[2]....
        /*0064*/ 	.word	0x000003f0


	//----- nvinfo : EIATTR_CRS_STACK_SIZE
	.align		4
.L_45:
        /*0068*/ 	.byte	0x04, 0x1e
        /*006a*/ 	.short	(.L_47 - .L_46)
.L_46:
        /*006c*/ 	.word	0x00000000


	//----- nvinfo : EIATTR_CBANK_PARAM_SIZE
	.align		4
.L_47:
        /*0070*/ 	.byte	0x03, 0x19
        /*0072*/ 	.short	0x0018


	//----- nvinfo : EIATTR_PARAM_CBANK
	.align		4
        /*0074*/ 	.byte	0x04, 0x0a
        /*0076*/ 	.short	(.L_49 - .L_48)
	.align		4
.L_48:
        /*0078*/ 	.word	index@(.nv.constant0._Z9fft_innerP6float2iix)
        /*007c*/ 	.short	0x0380
        /*007e*/ 	.short	0x0018


	//----- nvinfo : EIATTR_SW_WAR
	.align		4
.L_49:
        /*0080*/ 	.byte	0x04, 0x36
        /*0082*/ 	.short	(.L_51 - .L_50)
.L_50:
        /*0084*/ 	.word	0x00000008
.L_51:


//--------------------- .nv.info._Z9fft_outerP6float2ix --------------------------
	.section	.nv.info._Z9fft_outerP6float2ix,"",@"SHT_CUDA_INFO"
	.sectionflags	@""
	.align	4


	//----- nvinfo : EIATTR_CUDA_API_VERSION
	.align		4
        /*0000*/ 	.byte	0x04, 0x37
        /*0002*/ 	.short	(.L_53 - .L_52)
.L_52:
        /*0004*/ 	.word	0x00000082


	//----- nvinfo : EIATTR_KPARAM_INFO
	.align		4
.L_53:
        /*0008*/ 	.byte	0x04, 0x17
        /*000a*/ 	.short	(.L_55 - .L_54)
.L_54:
        /*000c*/ 	.word	0x00000000
        /*0010*/ 	.short	0x0002
        /*0012*/ 	.short	0x0010
        /*0014*/ 	.byte	0x00, 0xf0, 0x21, 0x00


	//----- nvinfo : EIATTR_KPARAM_INFO
	.align		4
.L_55:
        /*0018*/ 	.byte	0x04, 0x17
        /*001a*/ 	.short	(.L_57 - .L_56)
.L_56:
        /*001c*/ 	.word	0x00000000
        /*0020*/ 	.short	0x0001
        /*0022*/ 	.short	0x0008
        /*0024*/ 	.byte	0x00, 0xf0, 0x11, 0x00


	//----- nvinfo : EIATTR_KPARAM_INFO
	.align		4
.L_57:
        /*0028*/ 	.byte	0x04, 0x17
        /*002a*/ 	.short	(.L_59 - .L_58)
.L_58:
        /*002c*/ 	.word	0x00000000
        /*0030*/ 	.short	0x0000
        /*0032*/ 	.short	0x0000
        /*0034*/ 	.byte	0x00, 0xf5, 0x21, 0x00


	//----- nvinfo : EIATTR_SPARSE_MMA_MASK
	.align		4
.L_59:
        /*0038*/ 	.byte	0x03, 0x50
        /*003a*/ 	.short	0x0000


	//----- nvinfo : EIATTR_MAXREG_COUNT
	.align		4
        /*003c*/ 	.byte	0x03, 0x1b
        /*003e*/ 	.short	0x00ff


	//----- nvinfo : EIATTR_MERCURY_ISA_VERSION
	.align		4
        /*0040*/ 	.byte	0x03, 0x5f
        /*0042*/ 	.short	0x0101


	//----- nvinfo : EIATTR_VRC_CTA_INIT_COUNT
	.align		4
        /*0044*/ 	.byte	0x02, 0x4a
	.zero		1
	.zero		1


	//----- nvinfo : EIATTR_EXIT_INSTR_OFFSETS
	.align		4
        /*0048*/ 	.byte	0x04, 0x1c
        /*004a*/ 	.short	(.L_61 - .L_60)


	//   ....[0]....
.L_60:
        /*004c*/ 	.word	0x000000b0


	//   ....[1]....
        /*0050*/ 	.word	0x000000d0


	//   ....[2]....
        /*0054*/ 	.word	0x00000e50


	//   ....[3]....
        /*0058*/ 	.word	0x00001500


	//   ....[4]....
        /*005c*/ 	.word	0x00001570


	//   ....[5]....
        /*0060*/ 	.word	0x00001830


	//----- nvinfo : EIATTR_CRS_STACK_SIZE
	.align		4
.L_61:
        /*0064*/ 	.byte	0x04, 0x1e
        /*0066*/ 	.short	(.L_63 - .L_62)
.L_62:
        /*0068*/ 	.word	0x00000000


	//----- nvinfo : EIATTR_CBANK_PARAM_SIZE
	.align		4
.L_63:
        /*006c*/ 	.byte	0x03, 0x19
        /*006e*/ 	.short	0x0018


	//----- nvinfo : EIATTR_PARAM_CBANK
	.align		4
        /*0070*/ 	.byte	0x04, 0x0a
        /*0072*/ 	.short	(.L_65 - .L_64)
	.align		4
.L_64:
        /*0074*/ 	.word	index@(.nv.constant0._Z9fft_outerP6float2ix)
        /*0078*/ 	.short	0x0380
        /*007a*/ 	.short	0x0018


	//----- nvinfo : EIATTR_SW_WAR
	.align		4
.L_65:
        /*007c*/ 	.byte	0x04, 0x36
        /*007e*/ 	.short	(.L_67 - .L_66)
.L_66:
        /*0080*/ 	.word	0x00000008
.L_67:


//--------------------- .nv.info._Z4clipP6float2xx --------------------------
	.section	.nv.info._Z4clipP6float2xx,"",@"SHT_CUDA_INFO"
	.sectionflags	@""
	.align	4


	//----- nvinfo : EIATTR_CUDA_API_VERSION
	.align		4
        /*0000*/ 	.byte	0x04, 0x37
        /*0002*/ 	.short	(.L_69 - .L_68)
.L_68:
        /*0004*/ 	.word	0x00000082


	//----- nvinfo : EIATTR_KPARAM_INFO
	.align		4
.L_69:
        /*0008*/ 	.byte	0x04, 0x17
        /*000a*/ 	.short	(.L_71 - .L_70)
.L_70:
        /*000c*/ 	.word	0x00000000
        /*0010*/ 	.short	0x0002
        /*0012*/ 	.short	0x0010
        /*0014*/ 	.byte	0x00, 0xf0, 0x21, 0x00


	//----- nvinfo : EIATTR_KPARAM_INFO
	.align		4
.L_71:
        /*0018*/ 	.byte	0x04, 0x17
        /*001a*/ 	.short	(.L_73 - .L_72)
.L_72:
        /*001c*/ 	.word	0x00000000
        /*0020*/ 	.short	0x0001
        /*0022*/ 	.short	0x0008
        /*0024*/ 	.byte	0x00, 0xf0, 0x21, 0x00


	//----- nvinfo : EIATTR_KPARAM_INFO
	.align		4
.L_73:
        /*0028*/ 	.byte	0x04, 0x17
        /*002a*/ 	.short	(.L_75 - .L_74)
.L_74:
        /*002c*/ 	.word	0x00000000
        /*0030*/ 	.short	0x0000
        /*0032*/ 	.short	0x0000
        /*0034*/ 	.byte	0x00, 0xf5, 0x21, 0x00


	//----- nvinfo : EIATTR_SPARSE_MMA_MASK
	.align		4
.L_75:
        /*0038*/ 	.byte	0x03, 0x50
        /*003a*/ 	.short	0x0000


	//----- nvinfo : EIATTR_MAXREG_COUNT
	.align		4
        /*003c*/ 	.byte	0x03, 0x1b
        /*003e*/ 	.short	0x00ff


	//----- nvinfo : EIATTR_MERCURY_ISA_VERSION
	.align		4
        /*0040*/ 	.byte	0x03, 0x5f
        /*0042*/ 	.short	0x0101


	//----- nvinfo : EIATTR_VRC_CTA_INIT_COUNT
	.align		4
        /*0044*/ 	.byte	0x02, 0x4a
	.zero		1
	.zero		1


	//----- nvinfo : EIATTR_EXIT_INSTR_OFFSETS
	.align		4
        /*0048*/ 	.byte	0x04, 0x1c
        /*004a*/ 	.short	(.L_77 - .L_76)


	//   ....[0]....
.L_76:
        /*004c*/ 	.word	0x000000f0


	//   ....[1]....
        /*0050*/ 	.word	0x00000150


	//----- nvinfo : EIATTR_CBANK_PARAM_SIZE
	.align		4
.L_77:
        /*0054*/ 	.byte	0x03, 0x19
        /*0056*/ 	.short	0x0018


	//----- nvinfo : EIATTR_PARAM_CBANK
	.align		4
        /*0058*/ 	.byte	0x04, 0x0a
        /*005a*/ 	.short	(.L_79 - .L_78)
	.align		4
.L_78:
        /*005c*/ 	.word	index@(.nv.constant0._Z4clipP6float2xx)
        /*0060*/ 	.short	0x0380
        /*0062*/ 	.short	0x0018


	//----- nvinfo : EIATTR_SW_WAR
	.align		4
.L_79:
        /*0064*/ 	.byte	0x04, 0x36
        /*0066*/ 	.short	(.L_81 - .L_80)
.L_80:
        /*0068*/ 	.word	0x00000008
.L_81:


//--------------------- .nv.info._Z23swap_real_and_imaginaryP6float2x --------------------------
	.section	.nv.info._Z23swap_real_and_imaginaryP6float2x,"",@"SHT_CUDA_INFO"
	.sectionflags	@""
	.align	4


	//----- nvinfo : EIATTR_CUDA_API_VERSION
	.align		4
        /*0000*/ 	.byte	0x04, 0x37
        /*0002*/ 	.short	(.L_83 - .L_82)
.L_82:
        /*0004*/ 	.word	0x00000082


	//----- nvinfo : EIATTR_KPARAM_INFO
	.align		4
.L_83:
        /*0008*/ 	.byte	0x04, 0x17
        /*000a*/ 	.short	(.L_85 - .L_84)
.L_84:
        /*000c*/ 	.word	0x00000000
        /*0010*/ 	.short	0x0001
        /*0012*/ 	.short	0x0008
        /*0014*/ 	.byte	0x00, 0xf0, 0x21, 0x00


	//----- nvinfo : EIATTR_KPARAM_INFO
	.align		4
.L_85:
        /*0018*/ 	.byte	0x04, 0x17
        /*001a*/ 	.short	(.L_87 - .L_86)
.L_86:
        /*001c*/ 	.word	0x00000000
        /*0020*/ 	.short	0x0000
        /*0022*/ 	.short	0x0000
        /*0024*/ 	.byte	0x00, 0xf5, 0x21, 0x00


	//----- nvinfo : EIATTR_SPARSE_MMA_MASK
	.align		4
.L_87:
        /*0028*/ 	.byte	0x03, 0x50
        /*002a*/ 	.short	0x0000


	//----- nvinfo : EIATTR_MAXREG_COUNT
	.align		4
        /*002c*/ 	.byte	0x03, 0x1b
        /*002e*/ 	.short	0x00ff


	//----- nvinfo : EIATTR_MERCURY_ISA_VERSION
	.align		4
        /*0030*/ 	.byte	0x03, 0x5f
        /*0032*/ 	.short	0x0101


	//----- nvinfo : EIATTR_VRC_CTA_INIT_COUNT
	.align		4
        /*0034*/ 	.byte	0x02, 0x4a
	.zero		1
	.zero		1


	//----- nvinfo : EIATTR_EXIT_INSTR_OFFSETS
	.align		4
        /*0038*/ 	.byte	0x04, 0x1c
        /*003a*/ 	.short	(.L_89 - .L_88)


	//   ....[0]....
.L_88:
        /*003c*/ 	.word	0x00000090


	//   ....[1]....
        /*0040*/ 	.word	0x00000120


	//----- nvinfo : EIATTR_CBANK_PARAM_SIZE
	.align		4
.L_89:
        /*0044*/ 	.byte	0x03, 0x19
        /*0046*/ 	.short	0x0010


	//----- nvinfo : EIATTR_PARAM_CBANK
	.align		4
        /*0048*/ 	.byte	0x04, 0x0a
        /*004a*/ 	.short	(.L_91 - .L_90)
	.align		4
.L_90:
        /*004c*/ 	.word	index@(.nv.constant0._Z23swap_real_and_imaginaryP6float2x)
        /*0050*/ 	.short	0x0380
        /*0052*/ 	.short	0x0010


	//----- nvinfo : EIATTR_SW_WAR
	.align		4
.L_91:
        /*0054*/ 	.byte	0x04, 0x36
        /*0056*/ 	.short	(.L_93 - .L_92)
.L_92:
        /*0058*/ 	.word	0x00000008
.L_93:


//--------------------- .nv.info._Z19bit_reverse_reorderP6float2S0_ix --------------------------
	.section	.nv.info._Z19bit_reverse_reorderP6float2S0_ix,"",@"SHT_CUDA_INFO"
	.sectionflags	@""
	.align	4


	//----- nvinfo : EIATTR_CUDA_API_VERSION
	.align		4
        /*0000*/ 	.byte	0x04, 0x37
        /*0002*/ 	.short	(.L_95 - .L_94)
.L_94:
        /*0004*/ 	.word	0x00000082


	//----- nvinfo : EIATTR_KPARAM_INFO
	.align		4
.L_95:
        /*0008*/ 	.byte	0x04, 0x17
        /*000a*/ 	.short	(.L_97 - .L_96)
.L_96:
        /*000c*/ 	.word	0x00000000
        /*0010*/ 	.short	0x0003
        /*0012*/ 	.short	0x0018
        /*0014*/ 	.byte	0x00, 0xf0, 0x21, 0x00


	//----- nvinfo : EIATTR_KPARAM_INFO
	.align		4
.L_97:
        /*0018*/ 	.byte	0x04, 0x17
        /*001a*/ 	.short	(.L_99 - .L_98)
.L_98:
        /*001c*/ 	.word	0x00000000
        /*0020*/ 	.short	0x0002
        /*0022*/ 	.short	0x0010
        /*0024*/ 	.byte	0x00, 0xf0, 0x11, 0x00


	//----- nvinfo : EIATTR_KPARAM_INFO
	.align		4
.L_99:
        /*0028*/ 	.byte	0x04, 0x17
        /*002a*/ 	.short	(.L_101 - .L_100)
.L_100:
        /*002c*/ 	.word	0x00000000
        /*0030*/ 	.short	0x0001
        /*0032*/ 	.short	0x0008
        /*0034*/ 	.byte	0x00, 0xf5, 0x21, 0x00


	//----- nvinfo : EIATTR_KPARAM_INFO
	.align		4
.L_101:
        /*0038*/ 	.byte	0x04, 0x17
        /*003a*/ 	.short	(.L_103 - .L_102)
.L_102:
        /*003c*/ 	.word	0x00000000
        /*0040*/ 	.short	0x0000
        /*0042*/ 	.short	0x0000
        /*0044*/ 	.byte	0x00, 0xf5, 0x21, 0x00


	//----- nvinfo : EIATTR_SPARSE_MMA_MASK
	.align		4
.L_103:
        /*0048*/ 	.byte	0x03, 0x50
        /*004a*/ 	.short	0x0000


	//----- nvinfo : EIATTR_MAXREG_COUNT
	.align		4
        /*004c*/ 	.byte	0x03, 0x1b
        /*004e*/ 	.short	0x00ff


	//----- nvinfo : EIATTR_MERCURY_ISA_VERSION
	.align		4
        /*0050*/ 	.byte	0x03, 0x5f
        /*0052*/ 	.short	0x0101


	//----- nvinfo : EIATTR_VRC_CTA_INIT_COUNT
	.align		4
        /*0054*/ 	.byte	0x02, 0x4a
	.zero		1
	.zero		1


	//----- nvinfo : EIATTR_EXIT_INSTR_OFFSETS
	.align		4
        /*0058*/ 	.byte	0x04, 0x1c
        /*005a*/ 	.short	(.L_105 - .L_104)


	//   ....[0]....
.L_104:
        /*005c*/ 	.word	0x000000d0


	//   ....[1]....
        /*0060*/ 	.word	0x00000160


	//----- nvinfo : EIATTR_CBANK_PARAM_SIZE
	.align		4
.L_105:
        /*0064*/ 	.byte	0x03, 0x19
        /*0066*/ 	.short	0x0020


	//----- nvinfo : EIATTR_PARAM_CBANK
	.align		4
        /*0068*/ 	.byte	0x04, 0x0a
        /*006a*/ 	.short	(.L_107 - .L_106)
	.align		4
.L_106:
        /*006c*/ 	.word	index@(.nv.constant0._Z19bit_reverse_reorderP6float2S0_ix)
        /*0070*/ 	.short	0x0380
        /*0072*/ 	.short	0x0020


	//----- nvinfo : EIATTR_SW_WAR
	.align		4
.L_107:
        /*0074*/ 	.byte	0x04, 0x36
        /*0076*/ 	.short	(.L_109 - .L_108)
.L_108:
        /*0078*/ 	.word	0x00000008
.L_109:


//--------------------- .nv.callgraph             --------------------------
	.section	.nv.callgraph,"",@"SHT_CUDA_CALLGRAPH"
	.align	4
	.sectionentsize	8
	.align		4
        /*0000*/ 	.word	0x00000000
	.align		4
        /*0004*/ 	.word	0xffffffff
	.align		4
        /*0008*/ 	.word	0x00000000
	.align		4
        /*000c*/ 	.word	0xfffffffe
	.align		4
        /*0010*/ 	.word	0x00000000
	.align		4
        /*0014*/ 	.word	0xfffffffd
	.align		4
        /*0018*/ 	.word	0x00000000
	.align		4
        /*001c*/ 	.word	0xfffffffc


//--------------------- .text._Z9fft_innerP6float2iix --------------------------
	.section	.text._Z9fft_innerP6float2iix,"ax",@progbits
	.align	128
        .global         _Z9fft_innerP6float2iix
        .type           _Z9fft_innerP6float2iix,@function
        .size           _Z9fft_innerP6float2iix,(.L_x_39 - _Z9fft_innerP6float2iix)
        .other          _Z9fft_innerP6float2iix,@"STO_CUDA_ENTRY STV_DEFAULT"
_Z9fft_innerP6float2iix:
.text._Z9fft_innerP6float2iix:
[----:B------:R-:W-:Y:S01]  /*0000*/  LDC R1, c[0x0][0x37c] ;  /* 0x0000df00ff017b82 */ /* 0x000fe20000000800 */
[----:B------:R-:W0:Y:S07]  /*0010*/  S2R R2, SR_TID.X ;  /* 0x0000000000027919 */ /* 0x000e2e0000002100 */
[----:B------:R-:W1:Y:S08]  /*0020*/  LDC R4, c[0x0][0x38c] ;  /* 0x0000e300ff047b82 */ /* 0x000e700000000800 */
[----:B------:R-:W0:Y:S08]  /*0030*/  S2UR UR4, SR_CTAID.X ;  /* 0x00000000000479c3 */ /* 0x000e300000002500 */
[----:B------:R-:W0:Y:S01]  /*0040*/  LDC R15, c[0x0][0x360] ;  /* 0x0000d800ff0f7b82 */ /* 0x000e220000000800 */
[----:B-1----:R-:W-:-:S04]  /*0050*/  LEA.HI R0, R4, R4, RZ, 0x1 ;  /* 0x0000000404007211 */ /* 0x002fc800078f08ff */
[----:B------:R-:W-:Y:S01]  /*0060*/  SHF.R.S32.HI R0, RZ, 0x1, R0 ;  /* 0x00000001ff007819 */ /* 0x000fe20000011400 */
[----:B0-----:R-:W-:-:S05]  /*0070*/  IMAD R15, R15, UR4, R2 ;  /* 0x000000040f0f7c24 */ /* 0x001fca000f8e0202 */
[----:B------:R-:W-:-:S13]  /*0080*/  ISETP.GE.AND P0, PT, R15, R0, PT ;  /* 0x000000000f00720c */ /* 0x000fda0003f06270 */
[----:B------:R-:W-:Y:S05]  /*0090*/  @P0 EXIT ;  /* 0x000000000000094d */ /* 0x000fea0003800000 */
[----:B------:R-:W0:Y:S01]  /*00a0*/  LDCU UR4, c[0x0][0x388] ;  /* 0x00007100ff0477ac */ /* 0x000e220008000800 */
[----:B------:R-:W1:Y:S01]  /*00b0*/  LDCU.64 UR6, c[0x0][0x390] ;  /* 0x00007200ff0677ac */ /* 0x000e620008000a00 */
[----:B0-----:R-:W-:-:S04]  /*00c0*/  VIADD R9, R15, UR4 ;  /* 0x000000040f097c36 */ /* 0x001fc80008000000 */
[----:B------:R-:W-:-:S05]  /*00d0*/  IMAD.IADD R2, R0, 0x1, R9 ;  /* 0x0000000100027824 */ /* 0x000fca00078e0209 */
[----:B-1----:R-:W-:Y:S02]  /*00e0*/  ISETP.GE.U32.AND P0, PT, R2, UR6, PT ;  /* 0x0000000602007c0c */ /* 0x002fe4000bf06070 */
[----:B------:R-:W-:-:S04]  /*00f0*/  SHF.R.S32.HI R2, RZ, 0x1f, R2 ;  /* 0x0000001fff027819 */ /* 0x000fc80000011402 */
[----:B------:R-:W-:-:S13]  /*0100*/  ISETP.GE.AND.EX P0, PT, R2, UR7, PT, P0 ;  /* 0x0000000702007c0c */ /* 0x000fda000bf06300 */
[----:B------:R-:W-:Y:S05]  /*0110*/  @P0 EXIT ;  /* 0x000000000000094d */ /* 0x000fea0003800000 */
[----:B------:R-:W0:Y:S01]  /*0120*/  I2F.F64 R4, R4 ;  /* 0x0000000400047312 */ /* 0x000e220000201c00 */
[----:B------:R-:W-:Y:S01]  /*0130*/  IMAD.MOV.U32 R2, RZ, RZ, 0x1 ;  /* 0x00000001ff027424 */ /* 0x000fe200078e00ff */
[----:B------:R-:W-:Y:S01]  /*0140*/  UMOV UR4, 0x54442d18 ;  /* 0x54442d1800047882 */ /* 0x000fe20000000000 */
[----:B------:R-:W-:Y:S01]  /*0150*/  UMOV UR5, 0x401921fb ;  /* 0x401921fb00057882 */ /* 0x000fe20000000000 */
[----:B------:R-:W-:Y:S04]  /*0160*/  BSSY.RECONVERGENT B0, `(.L_x_0) ;  /* 0x0000015000007945 */ /* 0x000fe80003800200 */
[----:B0-----:R-:W0:Y:S02]  /*0170*/  MUFU.RCP64H R3, R5 ;  /* 0x0000000500037308 */ /* 0x001e240000001800 */
[----:B0-----:R-:W-:-:S08]  /*0180*/  DFMA R6, -R4, R2, 1 ;  /* 0x3ff000000406742b */ /* 0x001fd00000000102 */
[----:B------:R-:W-:Y:S02]  /*0190*/  DFMA R10, R6, R6, R6 ;  /* 0x00000006060a722b */ /* 0x000fe40000000006 */
[----:B------:R-:W0:Y:S06]  /*01a0*/  I2F.F64 R6, R15 ;  /* 0x0000000f00067312 */ /* 0x000e2c0000201c00 */
[----:B------:R-:W-:-:S08]  /*01b0*/  DFMA R10, R2, R10, R2 ;  /* 0x0000000a020a722b */ /* 0x000fd00000000002 */
[----:B------:R-:W-:Y:S02]  /*01c0*/  DFMA R2, -R4, R10, 1 ;  /* 0x3ff000000402742b */ /* 0x000fe4000000010a */
[----:B0-----:R-:W-:Y:S01]  /*01d0*/  DMUL R6, R6, UR4 ;  /* 0x0000000406067c28 */ /* 0x001fe20008000000 */
[----:B------:R-:W0:Y:S05]  /*01e0*/  LDCU.64 UR4, c[0x0][0x358] ;  /* 0x00006b00ff0477ac */ /* 0x000e2a0008000a00 */
[----:B------:R-:W-:-:S04]  /*01f0*/  DFMA R2, R10, R2, R10 ;  /* 0x000000020a02722b */ /* 0x000fc8000000000a */
[----:B------:R-:W-:-:S04]  /*0200*/  FSETP.GEU.AND P1, PT, |R7|, 6.5827683646048100446e-37, PT ;  /* 0x036000000700780b */ /* 0x000fc80003f2e200 */
[----:B------:R-:W-:-:S08]  /*0210*/  DMUL R10, R6, R2 ;  /* 0x00000002060a7228 */ /* 0x000fd00000000000 */
[----:B------:R-:W-:-:S08]  /*0220*/  DFMA R12, -R4, R10, R6 ;  /* 0x0000000a040c722b */ /* 0x000fd00000000106 */
[----:B------:R-:W-:-:S10]  /*0230*/  DFMA R2, R2, R12, R10 ;  /* 0x0000000c0202722b */ /* 0x000fd4000000000a */
[----:B------:R-:W-:-:S05]  /*0240*/  FFMA R8, RZ, R5, R3 ;  /* 0x00000005ff087223 */ /* 0x000fca0000000003 */
[----:B------:R-:W-:-:S13]  /*0250*/  FSETP.GT.AND P0, PT, |R8|, 1.469367938527859385e-39, PT ;  /* 0x001000000800780b */ /* 0x000fda0003f04200 */
[----:B0-----:R-:W-:Y:S05]  /*0260*/  @P0 BRA P1, `(.L_x_1) ;  /* 0x0000000000100947 */ /* 0x001fea0000800000 */
[----:B------:R-:W-:-:S07]  /*0270*/  MOV R8, 0x290 ;  /* 0x0000029000087802 */ /* 0x000fce0000000f00 */
[----:B------:R-:W-:Y:S05]  /*0280*/  CALL.REL.NOINC `($__internal_0_$__cuda_sm20_div_rn_f64_full) ;  /* 0x00000000005c7944 */ /* 0x000fea0003c00000 */
[----:B------:R-:W-:Y:S02]  /*0290*/  IMAD.MOV.U32 R2, RZ, RZ, R12 ;  /* 0x000000ffff027224 */ /* 0x000fe400078e000c */
[----:B------:R-:W-:-:S07]  /*02a0*/  IMAD.MOV.U32 R3, RZ, RZ, R13 ;  /* 0x000000ffff037224 */ /* 0x000fce00078e000d */
.L_x_1:
[----:B------:R-:W-:Y:S05]  /*02b0*/  BSYNC.RECONVERGENT B0 ;  /* 0x0000000000007941 */ /* 0x000fea0003800200 */
.L_x_0:
[----:B------:R-:W0:Y:S02]  /*02c0*/  LDC.64 R4, c[0x0][0x380] ;  /* 0x0000e000ff047b82 */ /* 0x000e240000000a00 */
[----:B0-----:R-:W-:-:S05]  /*02d0*/  IMAD.WIDE R4, R9, 0x8, R4 ;  /* 0x0000000809047825 */ /* 0x001fca00078e0204 */
[----:B------:R-:W2:Y:S01]  /*02e0*/  LDG.E.64 R10, desc[UR4][R4.64] ;  /* 0x00000004040a7981 */ /* 0x000ea2000c1e1b00 */
[----:B------:R-:W-:-:S05]  /*02f0*/  IMAD.WIDE R6, R0, 0x8, R4 ;  /* 0x0000000800067825 */ /* 0x000fca00078e0204 */
[----:B------:R-:W3:Y:S01]  /*0300*/  LDG.E.64 R12, desc[UR4][R6.64] ;  /* 0x00000004060c7981 */ /* 0x000ee2000c1e1b00 */
[----:B------:R-:W0:Y:S02]  /*0310*/  F2F.F32.F64 R2, R2 ;  /* 0x0000000200027310 */ /* 0x000e240000301000 */
[----:B0-----:R-:W-:-:S06]  /*0320*/  FMUL.RZ R14, R2, 0.15915493667125701904 ;  /* 0x3e22f983020e7820 */ /* 0x001fcc000040c000 */
[----:B------:R-:W3:Y:S08]  /*0330*/  MUFU.SIN R8, R14 ;  /* 0x0000000e00087308 */ /* 0x000ef00000000400 */
[----:B------:R-:W0:Y:S01]  /*0340*/  MUFU.COS R0, R14 ;  /* 0x0000000e00007308 */ /* 0x000e220000000000 */
[C---:B---3--:R-:W-:Y:S01]  /*0350*/  FMUL R9, R8.reuse, R13 ;  /* 0x0000000d08097220 */ /* 0x048fe20000400000 */
[----:B------:R-:W-:-:S03]  /*0360*/  FMUL R8, R8, R12 ;  /* 0x0000000c08087220 */ /* 0x000fc60000400000 */
[C---:B0-----:R-:W-:Y:S01]  /*0370*/  FFMA R9, R0.reuse, R12, R9 ;  /* 0x0000000c00097223 */ /* 0x041fe20000000009 */
[----:B------:R-:W-:-:S03]  /*0380*/  FFMA R8, R0, R13, -R8 ;  /* 0x0000000d00087223 */ /* 0x000fc60000000808 */
[C-C-:B--2---:R-:W-:Y:S01]  /*0390*/  FADD R12, R10.reuse, R9.reuse ;  /* 0x000000090a0c7221 */ /* 0x144fe20000000000 */
[C-C-:B------:R-:W-:Y:S01]  /*03a0*/  FADD R13, R11.reuse, R8.reuse ;  /* 0x000000080b0d7221 */ /* 0x140fe20000000000 */
[----:B------:R-:W-:Y:S01]  /*03b0*/  FADD R10, R10, -R9 ;  /* 0x800000090a0a7221 */ /* 0x000fe20000000000 */
[----:B------:R-:W-:-:S03]  /*03c0*/  FADD R11, R11, -R8 ;  /* 0x800000080b0b7221 */ /* 0x000fc60000000000 */
[----:B------:R-:W-:Y:S04]  /*03d0*/  STG.E.64 desc[UR4][R4.64], R12 ;  /* 0x0000000c04007986 */ /* 0x000fe8000c101b04 */
[----:B------:R-:W-:Y:S01]  /*03e0*/  STG.E.64 desc[UR4][R6.64], R10 ;  /* 0x0000000a06007986 */ /* 0x000fe2000c101b04 */
[----:B------:R-:W-:Y:S05]  /*03f0*/  EXIT ;  /* 0x000000000000794d */ /* 0x000fea0003800000 */
        .weak           $__internal_0_$__cuda_sm20_div_rn_f64_full
        .type           $__internal_0_$__cuda_sm20_div_rn_f64_full,@function
        .size           $__internal_0_$__cuda_sm20_div_rn_f64_full,(.L_x_39 - $__internal_0_$__cuda_sm20_div_rn_f64_full)
$__internal_0_$__cuda_sm20_div_rn_f64_full:
[C---:B------:R-:W-:Y:S01]  /*0400*/  FSETP.GEU.AND P0, PT, |R5|.reuse, 1.469367938527859385e-39, PT ;  /* 0x001000000500780b */ /* 0x040fe20003f0e200 */
[----:B------:R-:W-:Y:S01]  /*0410*/  IMAD.MOV.U32 R10, RZ, RZ, 0x1 ;  /* 0x00000001ff0a7424 */ /* 0x000fe200078e00ff */
[----:B------:R-:W-:Y:S01]  /*0420*/  LOP3.LUT R2, R5, 0x800fffff, RZ, 0xc0, !PT ;  /* 0x800fffff05027812 */ /* 0x000fe200078ec0ff */
[----:B------:R-:W-:Y:S01]  /*0430*/  BSSY.RECONVERGENT B1, `(.L_x_2) ;  /* 0x0000055000017945 */ /* 0x000fe20003800200 */
[C---:B------:R-:W-:Y:S02]  /*0440*/  FSETP.GEU.AND P2, PT, |R7|.reuse, 1.469367938527859385e-39, PT ;  /* 0x001000000700780b */ /* 0x040fe40003f4e200 */
[----:B------:R-:W-:Y:S01]  /*0450*/  LOP3.LUT R3, R2, 0x3ff00000, RZ, 0xfc, !PT ;  /* 0x3ff0000002037812 */ /* 0x000fe200078efcff */
[----:B------:R-:W-:Y:S01]  /*0460*/  IMAD.MOV.U32 R2, RZ, RZ, R4 ;  /* 0x000000ffff027224 */ /* 0x000fe200078e0004 */
[----:B------:R-:W-:-:S05]  /*0470*/  LOP3.LUT R12, R7, 0x7ff00000, RZ, 0xc0, !PT ;  /* 0x7ff00000070c7812 */ /* 0x000fca00078ec0ff */
[----:B------:R-:W-:-:S04]  /*0480*/  @!P0 DMUL R2, R4, 8.98846567431157953865e+307 ;  /* 0x7fe0000004028828 */ /* 0x000fc80000000000 */
[----:B------:R-:W-:Y:S01]  /*0490*/  @!P2 LOP3.LUT R13, R5, 0x7ff00000, RZ, 0xc0, !PT ;  /* 0x7ff00000050da812 */ /* 0x000fe200078ec0ff */
[----:B------:R-:W-:Y:S01]  /*04a0*/  @!P2 IMAD.MOV.U32 R18, RZ, RZ, RZ ;  /* 0x000000ffff12a224 */ /* 0x000fe200078e00ff */
[----:B------:R-:W0:Y:S02]  /*04b0*/  MUFU.RCP64H R11, R3 ;  /* 0x00000003000b7308 */ /* 0x000e240000001800 */
[----:B------:R-:W-:Y:S01]  /*04c0*/  @!P2 ISETP.GE.U32.AND P3, PT, R12, R13, PT ;  /* 0x0000000d0c00a20c */ /* 0x000fe20003f66070 */
[----:B------:R-:W-:-:S05]  /*04d0*/  IMAD.MOV.U32 R13, RZ, RZ, 0x1ca00000 ;  /* 0x1ca00000ff0d7424 */ /* 0x000fca00078e00ff */
[----:B------:R-:W-:-:S04]  /*04e0*/  @!P2 SEL R19, R13, 0x63400000, !P3 ;  /* 0x634000000d13a807 */ /* 0x000fc80005800000 */
[----:B------:R-:W-:-:S04]  /*04f0*/  @!P2 LOP3.LUT R19, R19, 0x80000000, R7, 0xf8, !PT ;  /* 0x800000001313a812 */ /* 0x000fc800078ef807 */
[----:B------:R-:W-:Y:S01]  /*0500*/  @!P2 LOP3.LUT R19, R19, 0x100000, RZ, 0xfc, !PT ;  /* 0x001000001313a812 */ /* 0x000fe200078efcff */
[----:B0-----:R-:W-:-:S08]  /*0510*/  DFMA R14, R10, -R2, 1 ;  /* 0x3ff000000a0e742b */ /* 0x001fd00000000802 */
[----:B------:R-:W-:Y:S01]  /*0520*/  DFMA R16, R14, R14, R14 ;  /* 0x0000000e0e10722b */ /* 0x000fe2000000000e */
[----:B------:R-:W-:-:S04]  /*0530*/  LOP3.LUT R15, R5, 0x7ff00000, RZ, 0xc0, !PT ;  /* 0x7ff00000050f7812 */ /* 0x000fc800078ec0ff */
[----:B------:R-:W-:-:S03]  /*0540*/  ISETP.GE.U32.AND P1, PT, R12, R15, PT ;  /* 0x0000000f0c00720c */ /* 0x000fc60003f26070 */
[----:B------:R-:W-:Y:S01]  /*0550*/  DFMA R16, R10, R16, R10 ;  /* 0x000000100a10722b */ /* 0x000fe2000000000a */
[----:B------:R-:W-:Y:S01]  /*0560*/  SEL R11, R13, 0x63400000, !P1 ;  /* 0x634000000d0b7807 */ /* 0x000fe20004800000 */
[----:B------:R-:W-:-:S03]  /*0570*/  IMAD.MOV.U32 R10, RZ, RZ, R6 ;  /* 0x000000ffff0a7224 */ /* 0x000fc600078e0006 */
[----:B------:R-:W-:-:S03]  /*0580*/  LOP3.LUT R11, R11, 0x800fffff, R7, 0xf8, !PT ;  /* 0x800fffff0b0b7812 */ /* 0x000fc600078ef807 */
[----:B------:R-:W-:-:S03]  /*0590*/  DFMA R20, R16, -R2, 1 ;  /* 0x3ff000001014742b */ /* 0x000fc60000000802 */
[----:B------:R-:W-:-:S05]  /*05a0*/  @!P2 DFMA R10, R10, 2, -R18 ;  /* 0x400000000a0aa82b */ /* 0x000fca0000000812 */
[----:B------:R-:W-:Y:S01]  /*05b0*/  DFMA R16, R16, R20, R16 ;  /* 0x000000141010722b */ /* 0x000fe20000000010 */
[----:B------:R-:W-:Y:S02]  /*05c0*/  IMAD.MOV.U32 R21, RZ, RZ, R12 ;  /* 0x000000ffff157224 */ /* 0x000fe400078e000c */
[----:B------:R-:W-:Y:S01]  /*05d0*/  IMAD.MOV.U32 R20, RZ, RZ, R15 ;  /* 0x000000ffff147224 */ /* 0x000fe200078e000f */
[----:B------:R-:W-:Y:S02]  /*05e0*/  @!P0 LOP3.LUT R20, R3, 0x7ff00000, RZ, 0xc0, !PT ;  /* 0x7ff0000003148812 */ /* 0x000fe400078ec0ff */
[----:B------:R-:W-:Y:S02]  /*05f0*/  @!P2 LOP3.LUT R21, R11, 0x7ff00000, RZ, 0xc0, !PT ;  /* 0x7ff000000b15a812 */ /* 0x000fe400078ec0ff */
[----:B------:R-:W-:Y:S01]  /*0600*/  DMUL R18, R16, R10 ;  /* 0x0000000a10127228 */ /* 0x000fe20000000000 */
[----:B------:R-:W-:Y:S02]  /*0610*/  VIADD R23, R20, 0xffffffff ;  /* 0xffffffff14177836 */ /* 0x000fe40000000000 */
[----:B------:R-:W-:-:S05]  /*0620*/  VIADD R22, R21, 0xffffffff ;  /* 0xffffffff15167836 */ /* 0x000fca0000000000 */
[----:B------:R-:W-:Y:S01]  /*0630*/  DFMA R14, R18, -R2, R10 ;  /* 0x80000002120e722b */ /* 0x000fe2000000000a */
[----:B------:R-:W-:-:S04]  /*0640*/  ISETP.GT.U32.AND P0, PT, R22, 0x7feffffe, PT ;  /* 0x7feffffe1600780c */ /* 0x000fc80003f04070 */
[----:B------:R-:W-:-:S03]  /*0650*/  ISETP.GT.U32.OR P0, PT, R23, 0x7feffffe, P0 ;  /* 0x7feffffe1700780c */ /* 0x000fc60000704470 */
[----:B------:R-:W-:-:S10]  /*0660*/  DFMA R14, R16, R14, R18 ;  /* 0x0000000e100e722b */ /* 0x000fd40000000012 */
[----:B------:R-:W-:Y:S05]  /*0670*/  @P0 BRA `(.L_x_3) ;  /* 0x00000000006c0947 */ /* 0x000fea0003800000 */
[----:B------:R-:W-:-:S04]  /*0680*/  LOP3.LUT R7, R5, 0x7ff00000, RZ, 0xc0, !PT ;  /* 0x7ff0000005077812 */ /* 0x000fc800078ec0ff */
[CC--:B------:R-:W-:Y:S02]  /*0690*/  VIADDMNMX R6, R12.reuse, -R7.reuse, 0xb9600000, !PT ;  /* 0xb96000000c067446 */ /* 0x0c0fe40007800907 */
[----:B------:R-:W-:Y:S02]  /*06a0*/  ISETP.GE.U32.AND P0, PT, R12, R7, PT ;  /* 0x000000070c00720c */ /* 0x000fe40003f06070 */
[----:B------:R-:W-:Y:S02]  /*06b0*/  VIMNMX R6, PT, PT, R6, 0x46a00000, PT ;  /* 0x46a0000006067848 */ /* 0x000fe40003fe0100 */
[----:B------:R-:W-:-:S05]  /*06c0*/  SEL R13, R13, 0x63400000, !P0 ;  /* 0x634000000d0d7807 */ /* 0x000fca0004000000 */
[----:B------:R-:W-:Y:S02]  /*06d0*/  IMAD.IADD R16, R6, 0x1, -R13 ;  /* 0x0000000106107824 */ /* 0x000fe400078e0a0d */
[----:B------:R-:W-:Y:S02]  /*06e0*/  IMAD.MOV.U32 R6, RZ, RZ, RZ ;  /* 0x000000ffff067224 */ /* 0x000fe400078e00ff */
[----:B------:R-:W-:-:S06]  /*06f0*/  VIADD R7, R16, 0x7fe00000 ;  /* 0x7fe0000010077836 */ /* 0x000fcc0000000000 */
[----:B------:R-:W-:-:S10]  /*0700*/  DMUL R12, R14, R6 ;  /* 0x000000060e0c7228 */ /* 0x000fd40000000000 */
[----:B------:R-:W-:-:S13]  /*0710*/  FSETP.GTU.AND P0, PT, |R13|, 1.469367938527859385e-39, PT ;  /* 0x001000000d00780b */ /* 0x000fda0003f0c200 */
[----:B------:R-:W-:Y:S05]  /*0720*/  @P0 BRA `(.L_x_4) ;  /* 0x0000000000940947 */ /* 0x000fea0003800000 */
[----:B------:R-:W-:Y:S01]  /*0730*/  DFMA R2, R14, -R2, R10 ;  /* 0x800000020e02722b */ /* 0x000fe2000000000a */
[----:B------:R-:W-:-:S09]  /*0740*/  IMAD.MOV.U32 R6, RZ, RZ, RZ ;  /* 0x000000ffff067224 */ /* 0x000fd200078e00ff */
[C---:B------:R-:W-:Y:S02]  /*0750*/  FSETP.NEU.AND P0, PT, R3.reuse, RZ, PT ;  /* 0x000000ff0300720b */ /* 0x040fe40003f0d000 */
[----:B------:R-:W-:-:S04]  /*0760*/  LOP3.LUT R5, R3, 0x80000000, R5, 0x48, !PT ;  /* 0x8000000003057812 */ /* 0x000fc800078e4805 */
[----:B------:R-:W-:-:S07]  /*0770*/  LOP3.LUT R7, R5, R7, RZ, 0xfc, !PT ;  /* 0x0000000705077212 */ /* 0x000fce00078efcff */
[----:B------:R-:W-:Y:S05]  /*0780*/  @!P0 BRA `(.L_x_4) ;  /* 0x00000000007c8947 */ /* 0x000fea0003800000 */
[----:B------:R-:W-:Y:S01]  /*0790*/  IMAD.MOV R3, RZ, RZ, -R16 ;  /* 0x000000ffff037224 */ /* 0x000fe200078e0a10 */
[----:B------:R-:W-:Y:S01]  /*07a0*/  DMUL.RP R6, R14, R6 ;  /* 0x000000060e067228 */ /* 0x000fe20000008000 */
[----:B------:R-:W-:-:S06]  /*07b0*/  IMAD.MOV.U32 R2, RZ, RZ, RZ ;  /* 0x000000ffff027224 */ /* 0x000fcc00078e00ff */
[----:B------:R-:W-:-:S03]  /*07c0*/  DFMA R2, R12, -R2, R14 ;  /* 0x800000020c02722b */ /* 0x000fc6000000000e */
[----:B------:R-:W-:-:S03]  /*07d0*/  LOP3.LUT R5, R7, R5, RZ, 0x3c, !PT ;  /* 0x0000000507057212 */ /* 0x000fc600078e3cff */
[----:B------:R-:W-:-:S04]  /*07e0*/  IADD3 R2, PT, PT, -R16, -0x43300000, RZ ;  /* 0xbcd0000010027810 */ /* 0x000fc80007ffe1ff */
[----:B------:R-:W-:-:S04]  /*07f0*/  FSETP.NEU.AND P0, PT, |R3|, R2, PT ;  /* 0x000000020300720b */ /* 0x000fc80003f0d200 */
[----:B------:R-:W-:Y:S02]  /*0800*/  FSEL R12, R6, R12, !P0 ;  /* 0x0000000c060c7208 */ /* 0x000fe40004000000 */
[----:B------:R-:W-:Y:S01]  /*0810*/  FSEL R13, R5, R13, !P0 ;  /* 0x0000000d050d7208 */ /* 0x000fe20004000000 */
[----:B------:R-:W-:Y:S06]  /*0820*/  BRA `(.L_x_4) ;  /* 0x0000000000547947 */ /* 0x000fec0003800000 */
.L_x_3:
[----:B------:R-:W-:-:S14]  /*0830*/  DSETP.NAN.AND P0, PT, R6, R6, PT ;  /* 0x000000060600722a */ /* 0x000fdc0003f08000 */
[----:B------:R-:W-:Y:S05]  /*0840*/  @P0 BRA `(.L_x_5) ;  /* 0x0000000000440947 */ /* 0x000fea0003800000 */
[----:B------:R-:W-:-:S14]  /*0850*/  DSETP.NAN.AND P0, PT, R4, R4, PT ;  /* 0x000000040400722a */ /* 0x000fdc0003f08000 */
[----:B------:R-:W-:Y:S05]  /*0860*/  @P0 BRA `(.L_x_6) ;  /* 0x0000000000300947 */ /* 0x000fea0003800000 */
[----:B------:R-:W-:Y:S01]  /*0870*/  ISETP.NE.AND P0, PT, R21, R20, PT ;  /* 0x000000141500720c */ /* 0x000fe20003f05270 */
[----:B------:R-:W-:Y:S02]  /*0880*/  IMAD.MOV.U32 R12, RZ, RZ, 0x0 ;  /* 0x00000000ff0c7424 */ /* 0x000fe400078e00ff */
[----:B------:R-:W-:-:S10]  /*0890*/  IMAD.MOV.U32 R13, RZ, RZ, -0x80000 ;  /* 0xfff80000ff0d7424 */ /* 0x000fd400078e00ff */
[----:B------:R-:W-:Y:S05]  /*08a0*/  @!P0 BRA `(.L_x_4) ;  /* 0x0000000000348947 */ /* 0x000fea0003800000 */
[----:B------:R-:W-:Y:S02]  /*08b0*/  ISETP.NE.AND P0, PT, R21, 0x7ff00000, PT ;  /* 0x7ff000001500780c */ /* 0x000fe40003f05270 */
[----:B------:R-:W-:Y:S02]  /*08c0*/  LOP3.LUT R13, R7, 0x80000000, R5, 0x48, !PT ;  /* 0x80000000070d7812 */ /* 0x000fe400078e4805 */
[----:B------:R-:W-:-:S13]  /*08d0*/  ISETP.EQ.OR P0, PT, R20, RZ, !P0 ;  /* 0x000000ff1400720c */ /* 0x000fda0004702670 */
[----:B------:R-:W-:Y:S01]  /*08e0*/  @P0 LOP3.LUT R2, R13, 0x7ff00000, RZ, 0xfc, !PT ;  /* 0x7ff000000d020812 */ /* 0x000fe200078efcff */
[----:B------:R-:W-:Y:S02]  /*08f0*/  @!P0 IMAD.MOV.U32 R12, RZ, RZ, RZ ;  /* 0x000000ffff0c8224 */ /* 0x000fe400078e00ff */
[----:B------:R-:W-:Y:S02]  /*0900*/  @P0 IMAD.MOV.U32 R12, RZ, RZ, RZ ;  /* 0x000000ffff0c0224 */ /* 0x000fe400078e00ff */
[----:B------:R-:W-:Y:S01]  /*0910*/  @P0 IMAD.MOV.U32 R13, RZ, RZ, R2 ;  /* 0x000000ffff0d0224 */ /* 0x000fe200078e0002 */
[----:B------:R-:W-:Y:S06]  /*0920*/  BRA `(.L_x_4) ;  /* 0x0000000000147947 */ /* 0x000fec0003800000 */
.L_x_6:
[----:B------:R-:W-:Y:S01]  /*0930*/  LOP3.LUT R13, R5, 0x80000, RZ, 0xfc, !PT ;  /* 0x00080000050d7812 */ /* 0x000fe200078efcff */
[----:B------:R-:W-:Y:S01]  /*0940*/  IMAD.MOV.U32 R12, RZ, RZ, R4 ;  /* 0x000000ffff0c7224 */ /* 0x000fe200078e0004 */
[----:B------:R-:W-:Y:S06]  /*0950*/  BRA `(.L_x_4) ;  /* 0x0000000000087947 */ /* 0x000fec0003800000 */
.L_x_5:
[----:B------:R-:W-:Y:S01]  /*0960*/  LOP3.LUT R13, R7, 0x80000, RZ, 0xfc, !PT ;  /* 0x00080000070d7812 */ /* 0x000fe200078efcff */
[----:B------:R-:W-:-:S07]  /*0970*/  IMAD.MOV.U32 R12, RZ, RZ, R6 ;  /* 0x000000ffff0c7224 */ /* 0x000fce00078e0006 */
.L_x_4:
[----:B------:R-:W-:Y:S05]  /*0980*/  BSYNC.RECONVERGENT B1 ;  /* 0x0000000000017941 */ /* 0x000fea0003800200 */
.L_x_2:
[----:B------:R-:W-:Y:S02]  /*0990*/  IMAD.MOV.U32 R2, RZ, RZ, R8 ;  /* 0x000000ffff027224 */ /* 0x000fe400078e0008 */
[----:B------:R-:W-:-:S04]  /*09a0*/  IMAD.MOV.U32 R3, RZ, RZ, 0x0 ;  /* 0x00000000ff037424 */ /* 0x000fc800078e00ff */
[----:B------:R-:W-:Y:S05]  /*09b0*/  RET.REL.NODEC R2 `(_Z9fft_innerP6float2iix) ;  /* 0xfffffff402907950 */ /* 0x000fea0003c3ffff */
.L_x_7:
[----:B------:R-:W-:-:S00]  /*09c0*/  BRA `(.L_x_7) ;  /* 0xfffffffc00fc7947 */ /* 0x000fc0000383ffff */
[----:B------:R-:W-:-:S00]  /*09d0*/  NOP ;  /* 0x0000000000007918 */ /* 0x000fc00000000000 */
        /* <DEDUP_REMOVED lines=10> */
.L_x_39:


//--------------------- .text._Z9fft_outerP6float2ix --------------------------
	.section	.text._Z9fft_outerP6float2ix,"ax",@progbits
	.align	128
        .global         _Z9fft_outerP6float2ix
        .type           _Z9fft_outerP6float2ix,@function
        .size           _Z9fft_outerP6float2ix,(.L_x_40 - _Z9fft_outerP6float2ix)
        .other          _Z9fft_outerP6float2ix,@"STO_CUDA_ENTRY STV_DEFAULT"
_Z9fft_outerP6float2ix:
.text._Z9fft_outerP6float2ix:
[----:B------:R-:W-:Y:S01]  /*0000*/  LDC R1, c[0x0][0x37c] ;  /* 0x0000df00ff017b82 */ /* 0x000fe20000000800 */
[----:B------:R-:W0:Y:S07]  /*0010*/  S2R R3, SR_TID.X ;  /* 0x0000000000037919 */ /* 0x000e2e0000002100 */
[----:B------:R-:W0:Y:S01]  /*0020*/  S2UR UR4, SR_CTAID.X ;  /* 0x00000000000479c3 */ /* 0x000e220000002500 */
[----:B------:R-:W1:Y:S07]  /*0030*/  LDCU.64 UR6, c[0x0][0x390] ;  /* 0x00007200ff0677ac */ /* 0x000e6e0008000a00 */
[----:B------:R-:W0:Y:S08]  /*0040*/  LDC R2, c[0x0][0x360] ;  /* 0x0000d800ff027b82 */ /* 0x000e300000000800 */
[----:B------:R-:W2:Y:S01]  /*0050*/  LDC R11, c[0x0][0x388] ;  /* 0x0000e200ff0b7b82 */ /* 0x000ea20000000800 */
[----:B0-----:R-:W-:-:S04]  /*0060*/  IMAD R2, R2, UR4, R3 ;  /* 0x0000000402027c24 */ /* 0x001fc8000f8e0203 */
[----:B--2---:R-:W-:-:S05]  /*0070*/  IMAD R2, R2, R11, RZ ;  /* 0x0000000b02027224 */ /* 0x004fca00078e02ff */
[----:B-1----:R-:W-:Y:S02]  /*0080*/  ISETP.GE.U32.AND P0, PT, R2, UR6, PT ;  /* 0x0000000602007c0c */ /* 0x002fe4000bf06070 */
[----:B------:R-:W-:-:S04]  /*0090*/  SHF.R.S32.HI R0, RZ, 0x1f, R2 ;  /* 0x0000001fff007819 */ /* 0x000fc80000011402 */
[----:B------:R-:W-:-:S13]  /*00a0*/  ISETP.GE.AND.EX P0, PT, R0, UR7, PT, P0 ;  /* 0x0000000700007c0c */ /* 0x000fda000bf06300 */
[----:B------:R-:W-:Y:S05]  /*00b0*/  @P0 EXIT ;  /* 0x000000000000094d */ /* 0x000fea0003800000 */
[----:B------:R-:W-:-:S13]  /*00c0*/  ISETP.GE.AND P0, PT, R11, 0x2, PT ;  /* 0x000000020b00780c */ /* 0x000fda0003f06270 */
[----:B------:R-:W-:Y:S05]  /*00d0*/  @!P0 EXIT ;  /* 0x000000000000894d */ /* 0x000fea0003800000 */
[----:B------:R-:W-:Y:S01]  /*00e0*/  LEA.HI R3, R11, R11, RZ, 0x1 ;  /* 0x0000000b0b037211 */ /* 0x000fe200078f08ff */
[----:B------:R-:W0:Y:S01]  /*00f0*/  LDCU.64 UR6, c[0x0][0x358] ;  /* 0x00006b00ff0677ac */ /* 0x000e220008000a00 */
[----:B------:R-:W1:Y:S01]  /*0100*/  I2F.F64.U32 R10, R11 ;  /* 0x0000000b000a7312 */ /* 0x000e620000201800 */
[----:B------:R-:W-:Y:S01]  /*0110*/  IMAD.MOV.U32 R5, RZ, RZ, RZ ;  /* 0x000000ffff057224 */ /* 0x000fe200078e00ff */
[----:B------:R-:W-:-:S04]  /*0120*/  SHF.R.S32.HI R3, RZ, 0x1, R3 ;  /* 0x00000001ff037819 */ /* 0x000fc80000011403 */
[C---:B------:R-:W-:Y:S01]  /*0130*/  LOP3.LUT R4, R3.reuse, 0x3, RZ, 0xc0, !PT ;  /* 0x0000000303047812 */ /* 0x040fe200078ec0ff */
[----:B------:R-:W-:-:S05]  /*0140*/  VIADD R0, R3, 0xffffffff ;  /* 0xffffffff03007836 */ /* 0x000fca0000000000 */
[----:B------:R-:W-:-:S13]  /*0150*/  ISETP.GE.U32.AND P0, PT, R0, 0x3, PT ;  /* 0x000000030000780c */ /* 0x000fda0003f06070 */
[----:B01----:R-:W-:Y:S05]  /*0160*/  @!P0 BRA `(.L_x_8) ;  /* 0x0000000c00348947 */ /* 0x003fea0003800000 */
[----:B------:R-:W0:Y:S01]  /*0170*/  LDC.64 R8, c[0x0][0x380] ;  /* 0x0000e000ff087b82 */ /* 0x000e220000000a00 */
[----:B------:R-:W-:Y:S01]  /*0180*/  LOP3.LUT R5, R3, 0x3ffffffc, RZ, 0xc0, !PT ;  /* 0x3ffffffc03057812 */ /* 0x000fe200078ec0ff */
[----:B------:R-:W-:Y:S01]  /*0190*/  IMAD.MOV.U32 R7, RZ, RZ, R2 ;  /* 0x000000ffff077224 */ /* 0x000fe200078e0002 */
[----:B------:R-:W-:Y:S01]  /*01a0*/  IADD3 R6, PT, PT, R2, R3, RZ ;  /* 0x0000000302067210 */ /* 0x000fe20007ffe0ff */
[----:B------:R-:W1:Y:S02]  /*01b0*/  LDCU.64 UR10, c[0x0][0x390] ;  /* 0x00007200ff0a77ac */ /* 0x000e640008000a00 */
[----:B------:R-:W-:Y:S01]  /*01c0*/  IMAD.MOV R30, RZ, RZ, -R5 ;  /* 0x000000ffff1e7224 */ /* 0x000fe200078e0a05 */
[----:B------:R-:W-:-:S06]  /*01d0*/  UMOV UR4, 0x1 ;  /* 0x0000000100047882 */ /* 0x000fcc0000000000 */
.L_x_21:
[----:B-1----:R-:W-:Y:S01]  /*01e0*/  ISETP.GE.U32.AND P0, PT, R6, UR10, PT ;  /* 0x0000000a06007c0c */ /* 0x002fe2000bf06070 */
[----:B0-23--:R-:W-:Y:S01]  /*01f0*/  IMAD.WIDE R12, R7, 0x8, R8 ;  /* 0x00000008070c7825 */ /* 0x00dfe200078e0208 */
[----:B------:R-:W-:Y:S01]  /*0200*/  SHF.R.S32.HI R0, RZ, 0x1f, R6 ;  /* 0x0000001fff007819 */ /* 0x000fe20000011406 */
[----:B------:R-:W-:Y:S01]  /*0210*/  BSSY.RECONVERGENT B0, `(.L_x_9) ;  /* 0x000002f000007945 */ /* 0x000fe20003800200 */
[----:B------:R-:W-:Y:S02]  /*0220*/  IADD3 R30, PT, PT, R30, 0x4, RZ ;  /* 0x000000041e1e7810 */ /* 0x000fe40007ffe0ff */
[----:B------:R-:W-:Y:S01]  /*0230*/  ISETP.GE.AND.EX P0, PT, R0, UR11, PT, P0 ;  /* 0x0000000b00007c0c */ /* 0x000fe2000bf06300 */
[----:B------:R-:W-:Y:S01]  /*0240*/  IMAD.WIDE.U32 R14, R3, 0x8, R12 ;  /* 0x00000008030e7825 */ /* 0x000fe200078e000c */
[----:B------:R-:W-:-:S11]  /*0250*/  ISETP.NE.AND P1, PT, R30, RZ, PT ;  /* 0x000000ff1e00720c */ /* 0x000fd60003f25270 */
[----:B------:R-:W-:Y:S05]  /*0260*/  @P0 BRA `(.L_x_10) ;  /* 0x0000000000a40947 */ /* 0x000fea0003800000 */
[----:B------:R-:W0:Y:S01]  /*0270*/  MUFU.RCP64H R17, R11 ;  /* 0x0000000b00117308 */ /* 0x000e220000001800 */
[----:B------:R-:W-:Y:S01]  /*0280*/  IMAD.MOV.U32 R16, RZ, RZ, 0x1 ;  /* 0x00000001ff107424 */ /* 0x000fe200078e00ff */
[----:B------:R-:W-:Y:S01]  /*0290*/  UIADD3 UR5, UPT, UPT, UR4, -0x1, URZ ;  /* 0xffffffff04057890 */ /* 0x000fe2000fffe0ff */
[----:B------:R-:W-:Y:S01]  /*02a0*/  UMOV UR8, 0x54442d18 ;  /* 0x54442d1800087882 */ /* 0x000fe20000000000 */
[----:B------:R-:W-:-:S07]  /*02b0*/  UMOV UR9, 0x401921fb ;  /* 0x401921fb00097882 */ /* 0x000fce0000000000 */
[----:B------:R-:W1:Y:S01]  /*02c0*/  I2F.F64.U32 R20, UR5 ;  /* 0x0000000500147d12 */ /* 0x000e620008201800 */
[----:B0-----:R-:W-:-:S08]  /*02d0*/  DFMA R18, -R10, R16, 1 ;  /* 0x3ff000000a12742b */ /* 0x001fd00000000110 */
[----:B------:R-:W-:Y:S02]  /*02e0*/  DFMA R18, R18, R18, R18 ;  /* 0x000000121212722b */ /* 0x000fe40000000012 */
[----:B-1----:R-:W-:-:S06]  /*02f0*/  DMUL R20, R20, UR8 ;  /* 0x0000000814147c28 */ /* 0x002fcc0008000000 */
[----:B------:R-:W-:-:S04]  /*0300*/  DFMA R18, R16, R18, R16 ;  /* 0x000000121012722b */ /* 0x000fc80000000010 */
[----:B------:R-:W-:-:S04]  /*0310*/  FSETP.GEU.AND P2, PT, |R21|, 6.5827683646048100446e-37, PT ;  /* 0x036000001500780b */ /* 0x000fc80003f4e200 */
[----:B------:R-:W-:-:S08]  /*0320*/  DFMA R16, -R10, R18, 1 ;  /* 0x3ff000000a10742b */ /* 0x000fd00000000112 */
[----:B------:R-:W-:-:S08]  /*0330*/  DFMA R16, R18, R16, R18 ;  /* 0x000000101210722b */ /* 0x000fd00000000012 */
[----:B------:R-:W-:-:S08]  /*0340*/  DMUL R18, R20, R16 ;  /* 0x0000001014127228 */ /* 0x000fd00000000000 */
[----:B------:R-:W-:-:S08]  /*0350*/  DFMA R22, -R10, R18, R20 ;  /* 0x000000120a16722b */ /* 0x000fd00000000114 */
[----:B------:R-:W-:-:S10]  /*0360*/  DFMA R16, R16, R22, R18 ;  /* 0x000000161010722b */ /* 0x000fd40000000012 */
[----:B------:R-:W-:-:S05]  /*0370*/  FFMA R0, RZ, R11, R17 ;  /* 0x0000000bff007223 */ /* 0x000fca0000000011 */
[----:B------:R-:W-:-:S13]  /*0380*/  FSETP.GT.AND P0, PT, |R0|, 1.469367938527859385e-39, PT ;  /* 0x001000000000780b */ /* 0x000fda0003f04200 */
[----:B------:R-:W-:Y:S05]  /*0390*/  @P0 BRA P2, `(.L_x_11) ;  /* 0x0000000000180947 */ /* 0x000fea0001000000 */
[----:B------:R-:W-:Y:S01]  /*03a0*/  IMAD.MOV.U32 R18, RZ, RZ, R10 ;  /* 0x000000ffff127224 */ /* 0x000fe200078e000a */
[----:B------:R-:W-:Y:S02]  /*03b0*/  MOV R19, R11 ;  /* 0x0000000b00137202 */ /* 0x000fe40000000f00 */
[----:B------:R-:W-:-:S07]  /*03c0*/  MOV R0, 0x3e0 ;  /* 0x000003e000007802 */ /* 0x000fce0000000f00 */
[----:B------:R-:W-:Y:S05]  /*03d0*/  CALL.REL.NOINC `($__internal_1_$__cuda_sm20_div_rn_f64_full) ;  /* 0x0000001400187944 */ /* 0x000fea0003c00000 */
[----:B------:R-:W-:Y:S02]  /*03e0*/  IMAD.MOV.U32 R16, RZ, RZ, R26 ;  /* 0x000000ffff107224 */ /* 0x000fe400078e001a */
[----:B------:R-:W-:-:S07]  /*03f0*/  IMAD.MOV.U32 R17, RZ, RZ, R27 ;  /* 0x000000ffff117224 */ /* 0x000fce00078e001b */
.L_x_11:
[----:B------:R-:W2:Y:S04]  /*0400*/  LDG.E.64 R20, desc[UR6][R14.64] ;  /* 0x000000060e147981 */ /* 0x000ea8000c1e1b00 */
[----:B------:R-:W3:Y:S01]  /*0410*/  LDG.E.64 R18, desc[UR6][R12.64] ;  /* 0x000000060c127981 */ /* 0x000ee2000c1e1b00 */
[----:B------:R-:W0:Y:S02]  /*0420*/  F2F.F32.F64 R16, R16 ;  /* 0x0000001000107310 */ /* 0x000e240000301000 */
[----:B0-----:R-:W-:-:S06]  /*0430*/  FMUL.RZ R24, R16, 0.15915493667125701904 ;  /* 0x3e22f98310187820 */ /* 0x001fcc000040c000 */
[----:B------:R-:W2:Y:S08]  /*0440*/  MUFU.SIN R22, R24 ;  /* 0x0000001800167308 */ /* 0x000eb00000000400 */
[----:B------:R-:W0:Y:S01]  /*0450*/  MUFU.COS R0, R24 ;  /* 0x0000001800007308 */ /* 0x000e220000000000 */
[C---:B--2---:R-:W-:Y:S01]  /*0460*/  FMUL R25, R22.reuse, R20 ;  /* 0x0000001416197220 */ /* 0x044fe20000400000 */
[----:B------:R-:W-:-:S03]  /*0470*/  FMUL R23, R22, R21 ;  /* 0x0000001516177220 */ /* 0x000fc60000400000 */
[C---:B0-----:R-:W-:Y:S01]  /*0480*/  FFMA R22, R0.reuse, R21, -R25 ;  /* 0x0000001500167223 */ /* 0x041fe20000000819 */
[----:B------:R-:W-:-:S03]  /*0490*/  FFMA R23, R0, R20, R23 ;  /* 0x0000001400177223 */ /* 0x000fc60000000017 */
[C-C-:B---3--:R-:W-:Y:S01]  /*04a0*/  FADD R21, R19.reuse, R22.reuse ;  /* 0x0000001613157221 */ /* 0x148fe20000000000 */
[C-C-:B------:R-:W-:Y:S01]  /*04b0*/  FADD R20, R18.reuse, R23.reuse ;  /* 0x0000001712147221 */ /* 0x140fe20000000000 */
[----:B------:R-:W-:Y:S01]  /*04c0*/  FADD R19, R19, -R22 ;  /* 0x8000001613137221 */ /* 0x000fe20000000000 */
[----:B------:R-:W-:-:S03]  /*04d0*/  FADD R18, R18, -R23 ;  /* 0x8000001712127221 */ /* 0x000fc60000000000 */
[----:B------:R0:W-:Y:S04]  /*04e0*/  STG.E.64 desc[UR6][R12.64], R20 ;  /* 0x000000140c007986 */ /* 0x0001e8000c101b06 */
[----:B------:R0:W-:Y:S02]  /*04f0*/  STG.E.64 desc[UR6][R14.64], R18 ;  /* 0x000000120e007986 */ /* 0x0001e4000c101b06 */
.L_x_10:
[----:B------:R-:W-:Y:S05]  /*0500*/  BSYNC.RECONVERGENT B0 ;  /* 0x0000000000007941 */ /* 0x000fea0003800200 */
.L_x_9:
[----:B------:R-:W-:Y:S01]  /*0510*/  IADD3 R0, PT, PT, R6, 0x1, RZ ;  /* 0x0000000106007810 */ /* 0x000fe20007ffe0ff */
[----:B------:R-:W-:Y:S03]  /*0520*/  BSSY.RECONVERGENT B0, `(.L_x_12) ;  /* 0x000002d000007945 */ /* 0x000fe60003800200 */
[----:B------:R-:W-:Y:S02]  /*0530*/  ISETP.GE.U32.AND P0, PT, R0, UR10, PT ;  /* 0x0000000a00007c0c */ /* 0x000fe4000bf06070 */
[----:B------:R-:W-:-:S04]  /*0540*/  SHF.R.S32.HI R0, RZ, 0x1f, R0 ;  /* 0x0000001fff007819 */ /* 0x000fc80000011400 */
[----:B------:R-:W-:-:S13]  /*0550*/  ISETP.GE.AND.EX P0, PT, R0, UR11, PT, P0 ;  /* 0x0000000b00007c0c */ /* 0x000fda000bf06300 */
[----:B------:R-:W-:Y:S05]  /*0560*/  @P0 BRA `(.L_x_13) ;  /* 0x0000000000a00947 */ /* 0x000fea0003800000 */
[----:B------:R-:W1:Y:S01]  /*0570*/  MUFU.RCP64H R17, R11 ;  /* 0x0000000b00117308 */ /* 0x000e620000001800 */
[----:B------:R-:W-:Y:S01]  /*0580*/  IMAD.MOV.U32 R16, RZ, RZ, 0x1 ;  /* 0x00000001ff107424 */ /* 0x000fe200078e00ff */
[----:B------:R-:W-:Y:S01]  /*0590*/  UMOV UR8, 0x54442d18 ;  /* 0x54442d1800087882 */ /* 0x000fe20000000000 */
[----:B------:R-:W-:-:S05]  /*05a0*/  UMOV UR9, 0x401921fb ;  /* 0x401921fb00097882 */ /* 0x000fca0000000000 */
[----:B0-----:R-:W0:Y:S01]  /*05b0*/  I2F.F64.U32 R20, UR4 ;  /* 0x0000000400147d12 */ /* 0x001e220008201800 */
[----:B-1----:R-:W-:Y:S02]  /*05c0*/  DFMA R18, -R10, R16, 1 ;  /* 0x3ff000000a12742b */ /* 0x002fe40000000110 */
[----:B0-----:R-:W-:-:S06]  /*05d0*/  DMUL R20, R20, UR8 ;  /* 0x0000000814147c28 */ /* 0x001fcc0008000000 */
[----:B------:R-:W-:-:S08]  /*05e0*/  DFMA R18, R18, R18, R18 ;  /* 0x000000121212722b */ /* 0x000fd00000000012 */
[----:B------:R-:W-:Y:S01]  /*05f0*/  DFMA R18, R16, R18, R16 ;  /* 0x000000121012722b */ /* 0x000fe20000000010 */
[----:B------:R-:W-:-:S07]  /*0600*/  FSETP.GEU.AND P2, PT, |R21|, 6.5827683646048100446e-37, PT ;  /* 0x036000001500780b */ /* 0x000fce0003f4e200 */
        /* <DEDUP_REMOVED lines=14> */
.L_x_14:
        /* <DEDUP_REMOVED lines=16> */
.L_x_13:
[----:B------:R-:W-:Y:S05]  /*07f0*/  BSYNC.RECONVERGENT B0 ;  /* 0x0000000000007941 */ /* 0x000fea0003800200 */
.L_x_12:
[----:B------:R-:W-:Y:S01]  /*0800*/  IADD3 R0, PT, PT, R6, 0x2, RZ ;  /* 0x0000000206007810 */ /* 0x000fe20007ffe0ff */
[----:B------:R-:W-:Y:S03]  /*0810*/  BSSY.RECONVERGENT B0, `(.L_x_15) ;  /* 0x000002e000007945 */ /* 0x000fe60003800200 */
[----:B------:R-:W-:Y:S02]  /*0820*/  ISETP.GE.U32.AND P0, PT, R0, UR10, PT ;  /* 0x0000000a00007c0c */ /* 0x000fe4000bf06070 */
[----:B------:R-:W-:-:S04]  /*0830*/  SHF.R.S32.HI R0, RZ, 0x1f, R0 ;  /* 0x0000001fff007819 */ /* 0x000fc80000011400 */
[----:B------:R-:W-:-:S13]  /*0840*/  ISETP.GE.AND.EX P0, PT, R0, UR11, PT, P0 ;  /* 0x0000000b00007c0c */ /* 0x000fda000bf06300 */
[----:B------:R-:W-:Y:S05]  /*0850*/  @P0 BRA `(.L_x_16) ;  /* 0x0000000000a40947 */ /* 0x000fea0003800000 */
[----:B------:R-:W2:Y:S01]  /*0860*/  MUFU.RCP64H R17, R11 ;  /* 0x0000000b00117308 */ /* 0x000ea20000001800 */
[----:B------:R-:W-:Y:S01]  /*0870*/  IMAD.MOV.U32 R16, RZ, RZ, 0x1 ;  /* 0x00000001ff107424 */ /* 0x000fe200078e00ff */
[----:B------:R-:W-:Y:S01]  /*0880*/  UIADD3 UR5, UPT, UPT, UR4, 0x1, URZ ;  /* 0x0000000104057890 */ /* 0x000fe2000fffe0ff */
[----:B------:R-:W-:Y:S01]  /*0890*/  UMOV UR8, 0x54442d18 ;  /* 0x54442d1800087882 */ /* 0x000fe20000000000 */
[----:B------:R-:W-:-:S07]  /*08a0*/  UMOV UR9, 0x401921fb ;  /* 0x401921fb00097882 */ /* 0x000fce0000000000 */
[----:B01----:R-:W0:Y:S01]  /*08b0*/  I2F.F64.U32 R20, UR5 ;  /* 0x0000000500147d12 */ /* 0x003e220008201800 */
[----:B--2---:R-:W-:-:S08]  /*08c0*/  DFMA R18, -R10, R16, 1 ;  /* 0x3ff000000a12742b */ /* 0x004fd00000000110 */
[----:B------:R-:W-:Y:S02]  /*08d0*/  DFMA R18, R18, R18, R18 ;  /* 0x000000121212722b */ /* 0x000fe40000000012 */
[----:B0-----:R-:W-:-:S06]  /*08e0*/  DMUL R20, R20, UR8 ;  /* 0x0000000814147c28 */ /* 0x001fcc0008000000 */
        /* <DEDUP_REMOVED lines=16> */
.L_x_17:
        /* <DEDUP_REMOVED lines=16> */
.L_x_16:
[----:B------:R-:W-:Y:S05]  /*0af0*/  BSYNC.RECONVERGENT B0 ;  /* 0x0000000000007941 */ /* 0x000fea0003800200 */
.L_x_15:
[----:B------:R-:W-:Y:S01]  /*0b00*/  IADD3 R0, PT, PT, R6, 0x3, RZ ;  /* 0x0000000306007810 */ /* 0x000fe20007ffe0ff */
[----:B------:R-:W-:Y:S03]  /*0b10*/  BSSY.RECONVERGENT B0, `(.L_x_18) ;  /* 0x000002e000007945 */ /* 0x000fe60003800200 */
[----:B------:R-:W-:Y:S02]  /*0b20*/  ISETP.GE.U32.AND P0, PT, R0, UR10, PT ;  /* 0x0000000a00007c0c */ /* 0x000fe4000bf06070 */
[----:B------:R-:W-:-:S04]  /*0b30*/  SHF.R.S32.HI R0, RZ, 0x1f, R0 ;  /* 0x0000001fff007819 */ /* 0x000fc80000011400 */
[----:B------:R-:W-:-:S13]  /*0b40*/  ISETP.GE.AND.EX P0, PT, R0, UR11, PT, P0 ;  /* 0x0000000b00007c0c */ /* 0x000fda000bf06300 */
[----:B------:R-:W-:Y:S05]  /*0b50*/  @P0 BRA `(.L_x_19) ;  /* 0x0000000000a40947 */ /* 0x000fea0003800000 */
[----:B------:R-:W3:Y:S01]  /*0b60*/  MUFU.RCP64H R17, R11 ;  /* 0x0000000b00117308 */ /* 0x000ee20000001800 */
[----:B------:R-:W-:Y:S01]  /*0b70*/  IMAD.MOV.U32 R16, RZ, RZ, 0x1 ;  /* 0x00000001ff107424 */ /* 0x000fe200078e00ff */
[----:B------:R-:W-:Y:S01]  /*0b80*/  UIADD3 UR5, UPT, UPT, UR4, 0x2, URZ ;  /* 0x0000000204057890 */ /* 0x000fe2000fffe0ff */
[----:B------:R-:W-:Y:S01]  /*0b90*/  UMOV UR8, 0x54442d18 ;  /* 0x54442d1800087882 */ /* 0x000fe20000000000 */
[----:B------:R-:W-:-:S07]  /*0ba0*/  UMOV UR9, 0x401921fb ;  /* 0x401921fb00097882 */ /* 0x000fce0000000000 */
[----:B012---:R-:W0:Y:S01]  /*0bb0*/  I2F.F64.U32 R20, UR5 ;  /* 0x0000000500147d12 */ /* 0x007e220008201800 */
[----:B---3--:R-:W-:-:S08]  /*0bc0*/  DFMA R18, -R10, R16, 1 ;  /* 0x3ff000000a12742b */ /* 0x008fd00000000110 */
        /* <DEDUP_REMOVED lines=18> */
.L_x_20:
        /* <DEDUP_REMOVED lines=16> */
.L_x_19:
[----:B------:R-:W-:Y:S05]  /*0df0*/  BSYNC.RECONVERGENT B0 ;  /* 0x0000000000007941 */ /* 0x000fea0003800200 */
.L_x_18:
[----:B------:R-:W-:Y:S01]  /*0e00*/  UIADD3 UR4, UPT, UPT, UR4, 0x4, URZ ;  /* 0x0000000404047890 */ /* 0x000fe2000fffe0ff */
[----:B------:R-:W-:Y:S01]  /*0e10*/  IADD3 R7, PT, PT, R7, 0x4, RZ ;  /* 0x0000000407077810 */ /* 0x000fe20007ffe0ff */
[----:B------:R-:W-:Y:S01]  /*0e20*/  VIADD R6, R6, 0x4 ;  /* 0x0000000406067836 */ /* 0x000fe20000000000 */
[----:B------:R-:W-:Y:S09]  /*0e30*/  @P1 BRA `(.L_x_21) ;  /* 0xfffffff000e81947 */ /* 0x000ff2000383ffff */
.L_x_8:
[----:B------:R-:W-:-:S13]  /*0e40*/  ISETP.NE.AND P0, PT, R4, RZ, PT ;  /* 0x000000ff0400720c */ /* 0x000fda0003f05270 */
[----:B------:R-:W-:Y:S05]  /*0e50*/  @!P0 EXIT ;  /* 0x000000000000894d */ /* 0x000fea0003800000 */
[----:B------:R-:W-:-:S13]  /*0e60*/  ISETP.NE.AND P0, PT, R4, 0x1, PT ;  /* 0x000000010400780c */ /* 0x000fda0003f05270 */
[----:B------:R-:W-:Y:S05]  /*0e70*/  @!P0 BRA `(.L_x_22) ;  /* 0x0000000400988947 */ /* 0x000fea0003800000 */
[----:B------:R-:W4:Y:S01]  /*0e80*/  LDCU.64 UR4, c[0x0][0x390] ;  /* 0x00007200ff0477ac */ /* 0x000f220008000a00 */
[----:B------:R-:W5:Y:S01]  /*0e90*/  LDC.64 R8, c[0x0][0x380] ;  /* 0x0000e000ff087b82 */ /* 0x000f620000000a00 */
[----:B------:R-:W-:Y:S01]  /*0ea0*/  IMAD.IADD R0, R2, 0x1, R5 ;  /* 0x0000000102007824 */ /* 0x000fe200078e0205 */
[----:B------:R-:W-:Y:S04]  /*0eb0*/  BSSY.RECONVERGENT B0, `(.L_x_23) ;  /* 0x0000030000007945 */ /* 0x000fe80003800200 */
[----:B------:R-:W-:-:S04]  /*0ec0*/  IADD3 R4, PT, PT, R3, R0, RZ ;  /* 0x0000000003047210 */ /* 0x000fc80007ffe0ff */
[----:B------:R-:W-:Y:S02]  /*0ed0*/  SHF.R.S32.HI R6, RZ, 0x1f, R4 ;  /* 0x0000001fff067819 */ /* 0x000fe40000011404 */
[----:B----4-:R-:W-:-:S04]  /*0ee0*/  ISETP.GE.U32.AND P0, PT, R4, UR4, PT ;  /* 0x0000000404007c0c */ /* 0x010fc8000bf06070 */
[----:B------:R-:W-:Y:S01]  /*0ef0*/  ISETP.GE.AND.EX P0, PT, R6, UR5, PT, P0 ;  /* 0x0000000506007c0c */ /* 0x000fe2000bf06300 */
[----:B-----5:R-:W-:-:S04]  /*0f00*/  IMAD.WIDE R8, R0, 0x8, R8 ;  /* 0x0000000800087825 */ /* 0x020fc800078e0208 */
[----:B------:R-:W-:-:S08]  /*0f10*/  IMAD.WIDE.U32 R6, R3, 0x8, R8 ;  /* 0x0000000803067825 */ /* 0x000fd000078e0008 */
[----:B------:R-:W-:Y:S05]  /*0f20*/  @P0 BRA `(.L_x_24) ;  /* 0x0000000000a00947 */ /* 0x000fea0003800000 */
[----:B0123--:R-:W0:Y:S01]  /*0f30*/  MUFU.RCP64H R15, R11 ;  /* 0x0000000b000f7308 */ /* 0x00fe220000001800 */
[----:B------:R-:W-:Y:S01]  /*0f40*/  IMAD.MOV.U32 R14, RZ, RZ, 0x1 ;  /* 0x00000001ff0e7424 */ /* 0x000fe200078e00ff */
[----:B------:R-:W-:Y:S01]  /*0f50*/  UMOV UR4, 0x54442d18 ;  /* 0x54442d1800047882 */ /* 0x000fe20000000000 */
[----:B------:R-:W-:-:S04]  /*0f60*/  UMOV UR5, 0x401921fb ;  /* 0x401921fb00057882 */ /* 0x000fc80000000000 */
[----:B0-----:R-:W-:-:S08]  /*0f70*/  DFMA R12, -R10, R14, 1 ;  /* 0x3ff000000a0c742b */ /* 0x001fd0000000010e */
[----:B------:R-:W-:Y:S02]  /*0f80*/  DFMA R16, R12, R12, R12 ;  /* 0x0000000c0c10722b */ /* 0x000fe4000000000c */
[----:B------:R-:W0:Y:S06]  /*0f90*/  I2F.F64.U32 R12, R5 ;  /* 0x00000005000c7312 */ /* 0x000e2c0000201800 */
[----:B------:R-:W-:-:S08]  /*0fa0*/  DFMA R16, R14, R16, R14 ;  /* 0x000000100e10722b */ /* 0x000fd0000000000e */
[----:B------:R-:W-:Y:S02]  /*0fb0*/  DFMA R14, -R10, R16, 1 ;  /* 0x3ff000000a0e742b */ /* 0x000fe40000000110 */
[----:B0-----:R-:W-:-:S06]  /*0fc0*/  DMUL R20, R12, UR4 ;  /* 0x000000040c147c28 */ /* 0x001fcc0008000000 */
[----:B------:R-:W-:-:S04]  /*0fd0*/  DFMA R16, R16, R14, R16 ;  /* 0x0000000e1010722b */ /* 0x000fc80000000010 */
[----:B------:R-:W-:-:S04]  /*0fe0*/  FSETP.GEU.AND P1, PT, |R21|, 6.5827683646048100446e-37, PT ;  /* 0x036000001500780b */ /* 0x000fc80003f2e200 */
        /* <DEDUP_REMOVED lines=12> */
.L_x_25:
        /* <DEDUP_REMOVED lines=16> */
.L_x_24:
[----:B------:R-:W-:Y:S05]  /*11b0*/  BSYNC.RECONVERGENT B0 ;  /* 0x0000000000007941 */ /* 0x000fea0003800200 */
.L_x_23:
[----:B------:R-:W5:Y:S01]  /*11c0*/  LDCU.64 UR4, c[0x0][0x390] ;  /* 0x00007200ff0477ac */ /* 0x000f620008000a00 */
[----:B------:R-:W-:Y:S01]  /*11d0*/  IADD3 R4, PT, PT, R4, 0x1, RZ ;  /* 0x0000000104047810 */ /* 0x000fe20007ffe0ff */
[----:B------:R-:W-:Y:S03]  /*11e0*/  BSSY.RECONVERGENT B0, `(.L_x_26) ;  /* 0x000002e000007945 */ /* 0x000fe60003800200 */
[----:B-----5:R-:W-:Y:S02]  /*11f0*/  ISETP.GE.U32.AND P0, PT, R4, UR4, PT ;  /* 0x0000000404007c0c */ /* 0x020fe4000bf06070 */
[----:B------:R-:W-:-:S04]  /*1200*/  SHF.R.S32.HI R4, RZ, 0x1f, R4 ;  /* 0x0000001fff047819 */ /* 0x000fc80000011404 */
[----:B------:R-:W-:-:S13]  /*1210*/  ISETP.GE.AND.EX P0, PT, R4, UR5, PT, P0 ;  /* 0x0000000504007c0c */ /* 0x000fda000bf06300 */
[----:B------:R-:W-:Y:S05]  /*1220*/  @P0 BRA `(.L_x_27) ;  /* 0x0000000000a40947 */ /* 0x000fea0003800000 */
[----:B01234-:R-:W0:Y:S01]  /*1230*/  MUFU.RCP64H R15, R11 ;  /* 0x0000000b000f7308 */ /* 0x01fe220000001800 */
[----:B------:R-:W-:Y:S01]  /*1240*/  IMAD.MOV.U32 R14, RZ, RZ, 0x1 ;  /* 0x00000001ff0e7424 */ /* 0x000fe200078e00ff */
[----:B------:R-:W-:Y:S01]  /*1250*/  UMOV UR4, 0x54442d18 ;  /* 0x54442d1800047882 */ /* 0x000fe20000000000 */
[----:B------:R-:W-:Y:S01]  /*1260*/  VIADD R0, R5, 0x1 ;  /* 0x0000000105007836 */ /* 0x000fe20000000000 */
[----:B------:R-:W-:-:S03]  /*1270*/  UMOV UR5, 0x401921fb ;  /* 0x401921fb00057882 */ /* 0x000fc60000000000 */
        /* <DEDUP_REMOVED lines=14> */
[----:B------:R-:W-:Y:S01]  /*1360*/  MOV R18, R10 ;  /* 0x0000000a00127202 */ /* 0x000fe20000000f00 */
[----:B------:R-:W-:Y:S01]  /*1370*/  IMAD.MOV.U32 R19, RZ, RZ, R11 ;  /* 0x000000ffff137224 */ /* 0x000fe200078e000b */
[----:B------:R-:W-:-:S07]  /*1380*/  MOV R0, 0x13a0 ;  /* 0x000013a000007802 */ /* 0x000fce0000000f00 */
[----:B------:R-:W-:Y:S05]  /*1390*/  CALL.REL.NOINC `($__internal_1_$__cuda_sm20_div_rn_f64_full) ;  /* 0x0000000400287944 */ /* 0x000fea0003c00000 */
[----:B------:R-:W-:Y:S01]  /*13a0*/  MOV R12, R26 ;  /* 0x0000001a000c7202 */ /* 0x000fe20000000f00 */
[----:B------:R-:W-:-:S07]  /*13b0*/  IMAD.MOV.U32 R13, RZ, RZ, R27 ;  /* 0x000000ffff0d7224 */ /* 0x000fce00078e001b */
.L_x_28:
        /* <DEDUP_REMOVED lines=16> */
.L_x_27:
[----:B------:R-:W-:Y:S05]  /*14c0*/  BSYNC.RECONVERGENT B0 ;  /* 0x0000000000007941 */ /* 0x000fea0003800200 */
.L_x_26:
[----:B------:R-:W-:-:S07]  /*14d0*/  IADD3 R5, PT, PT, R5, 0x2, RZ ;  /* 0x0000000205057810 */ /* 0x000fce0007ffe0ff */
.L_x_22:
[----:B------:R-:W-:-:S04]  /*14e0*/  LOP3.LUT R0, R3, 0x1, RZ, 0xc0, !PT ;  /* 0x0000000103007812 */ /* 0x000fc800078ec0ff */
[----:B------:R-:W-:-:S13]  /*14f0*/  ISETP.NE.U32.AND P0, PT, R0, 0x1, PT ;  /* 0x000000010000780c */ /* 0x000fda0003f05070 */
[----:B------:R-:W-:Y:S05]  /*1500*/  @P0 EXIT ;  /* 0x000000000000094d */ /* 0x000fea0003800000 */
[----:B------:R-:W5:Y:S01]  /*1510*/  LDCU.64 UR4, c[0x0][0x390] ;  /* 0x00007200ff0477ac */ /* 0x000f620008000a00 */
[----:B------:R-:W-:-:S05]  /*1520*/  IMAD.IADD R2, R2, 0x1, R5 ;  /* 0x0000000102027824 */ /* 0x000fca00078e0205 */
[----:B------:R-:W-:-:S04]  /*1530*/  IADD3 R0, PT, PT, R3, R2, RZ ;  /* 0x0000000203007210 */ /* 0x000fc80007ffe0ff */
[----:B-----5:R-:W-:Y:S02]  /*1540*/  ISETP.GE.U32.AND P0, PT, R0, UR4, PT ;  /* 0x0000000400007c0c */ /* 0x020fe4000bf06070 */
[----:B------:R-:W-:-:S04]  /*1550*/  SHF.R.S32.HI R0, RZ, 0x1f, R0 ;  /* 0x0000001fff007819 */ /* 0x000fc80000011400 */
[----:B------:R-:W-:-:S13]  /*1560*/  ISETP.GE.AND.EX P0, PT, R0, UR5, PT, P0 ;  /* 0x0000000500007c0c */ /* 0x000fda000bf06300 */
[----:B------:R-:W-:Y:S05]  /*1570*/  @P0 EXIT ;  /* 0x000000000000094d */ /* 0x000fea0003800000 */
[----:B0---4-:R-:W0:Y:S01]  /*1580*/  MUFU.RCP64H R7, R11 ;  /* 0x0000000b00077308 */ /* 0x011e220000001800 */
[----:B------:R-:W-:Y:S01]  /*1590*/  IMAD.MOV.U32 R6, RZ, RZ, 0x1 ;  /* 0x00000001ff067424 */ /* 0x000fe200078e00ff */
[----:B------:R-:W-:Y:S01]  /*15a0*/  UMOV UR4, 0x54442d18 ;  /* 0x54442d1800047882 */ /* 0x000fe20000000000 */
[----:B------:R-:W-:-:S05]  /*15b0*/  UMOV UR5, 0x401921fb ;  /* 0x401921fb00057882 */ /* 0x000fca0000000000 */
[----:B------:R-:W1:Y:S01]  /*15c0*/  I2F.F64.U32 R4, R5 ;  /* 0x0000000500047312 */ /* 0x000e620000201800 */
[----:B0-----:R-:W-:Y:S02]  /*15d0*/  DFMA R8, -R10, R6, 1 ;  /* 0x3ff000000a08742b */ /* 0x001fe40000000106 */
[----:B-123--:R-:W-:-:S06]  /*15e0*/  DMUL R20, R4, UR4 ;  /* 0x0000000404147c28 */ /* 0x00efcc0008000000 */
        /* <DEDUP_REMOVED lines=17> */
.L_x_29:
[----:B------:R-:W0:Y:S02]  /*1700*/  LDC.64 R4, c[0x0][0x380] ;  /* 0x0000e000ff047b82 */ /* 0x000e240000000a00 */
[----:B0-----:R-:W-:-:S05]  /*1710*/  IMAD.WIDE R4, R2, 0x8, R4 ;  /* 0x0000000802047825 */ /* 0x001fca00078e0204 */
[----:B------:R-:W2:Y:S01]  /*1720*/  LDG.E.64 R10, desc[UR6][R4.64] ;  /* 0x00000006040a7981 */ /* 0x000ea2000c1e1b00 */
[----:B------:R-:W-:-:S05]  /*1730*/  IMAD.WIDE.U32 R2, R3, 0x8, R4 ;  /* 0x0000000803027825 */ /* 0x000fca00078e0004 */
        /* <DEDUP_REMOVED lines=16> */
        .weak           $__internal_1_$__cuda_sm20_div_rn_f64_full
        .type           $__internal_1_$__cuda_sm20_div_rn_f64_full,@function
        .size           $__internal_1_$__cuda_sm20_div_rn_f64_full,(.L_x_40 - $__internal_1_$__cuda_sm20_div_rn_f64_full)
$__internal_1_$__cuda_sm20_div_rn_f64_full:
[C---:B------:R-:W-:Y:S01]  /*1840*/  FSETP.GEU.AND P0, PT, |R19|.reuse, 1.469367938527859385e-39, PT ;  /* 0x001000001300780b */ /* 0x040fe20003f0e200 */
[----:B------:R-:W-:Y:S01]  /*1850*/  IMAD.MOV.U32 R22, RZ, RZ, 0x1 ;  /* 0x00000001ff167424 */ /* 0x000fe200078e00ff */
[----:B------:R-:W-:Y:S01]  /*1860*/  LOP3.LUT R16, R19, 0x800fffff, RZ, 0xc0, !PT ;  /* 0x800fffff13107812 */ /* 0x000fe200078ec0ff */
[----:B------:R-:W-:Y:S01]  /*1870*/  BSSY.RECONVERGENT B1, `(.L_x_30) ;  /* 0x0000054000017945 */ /* 0x000fe20003800200 */
[C---:B------:R-:W-:Y:S02]  /*1880*/  FSETP.GEU.AND P3, PT, |R21|.reuse, 1.469367938527859385e-39, PT ;  /* 0x001000001500780b */ /* 0x040fe40003f6e200 */
[----:B------:R-:W-:Y:S02]  /*1890*/  LOP3.LUT R17, R16, 0x3ff00000, RZ, 0xfc, !PT ;  /* 0x3ff0000010117812 */ /* 0x000fe400078efcff */
[----:B------:R-:W-:Y:S02]  /*18a0*/  MOV R16, R18 ;  /* 0x0000001200107202 */ /* 0x000fe40000000f00 */
[----:B------:R-:W-:-:S02]  /*18b0*/  LOP3.LUT R31, R21, 0x7ff00000, RZ, 0xc0, !PT ;  /* 0x7ff00000151f7812 */ /* 0x000fc400078ec0ff */
[----:B------:R-:W-:Y:S01]  /*18c0*/  MOV R32, 0x1ca00000 ;  /* 0x1ca0000000207802 */ /* 0x000fe20000000f00 */
[----:B------:R-:W-:Y:S01]  /*18d0*/  @!P0 DMUL R16, R18, 8.98846567431157953865e+307 ;  /* 0x7fe0000012108828 */ /* 0x000fe20000000000 */
[----:B------:R-:W-:-:S03]  /*18e0*/  LOP3.LUT R34, R19, 0x7ff00000, RZ, 0xc0, !PT ;  /* 0x7ff0000013227812 */ /* 0x000fc600078ec0ff */
[----:B------:R-:W-:Y:S02]  /*18f0*/  @!P3 LOP3.LUT R26, R19, 0x7ff00000, RZ, 0xc0, !PT ;  /* 0x7ff00000131ab812 */ /* 0x000fe400078ec0ff */
[----:B------:R-:W0:Y:S01]  /*1900*/  MUFU.RCP64H R23, R17 ;  /* 0x0000001100177308 */ /* 0x000e220000001800 */
[C---:B------:R-:W-:Y:S02]  /*1910*/  ISETP.GE.U32.AND P2, PT, R31.reuse, R34, PT ;  /* 0x000000221f00720c */ /* 0x040fe40003f46070 */
[----:B------:R-:W-:Y:S02]  /*1920*/  @!P3 ISETP.GE.U32.AND P4, PT, R31, R26, PT ;  /* 0x0000001a1f00b20c */ /* 0x000fe40003f86070 */
[----:B------:R-:W-:Y:S02]  /*1930*/  @!P0 LOP3.LUT R34, R17, 0x7ff00000, RZ, 0xc0, !PT ;  /* 0x7ff0000011228812 */ /* 0x000fe400078ec0ff */
[----:B------:R-:W-:-:S04]  /*1940*/  @!P3 SEL R27, R32, 0x63400000, !P4 ;  /* 0x63400000201bb807 */ /* 0x000fc80006000000 */
[----:B------:R-:W-:-:S04]  /*1950*/  @!P3 LOP3.LUT R28, R27, 0x80000000, R21, 0xf8, !PT ;  /* 0x800000001b1cb812 */ /* 0x000fc800078ef815 */
[----:B------:R-:W-:Y:S01]  /*1960*/  @!P3 LOP3.LUT R29, R28, 0x100000, RZ, 0xfc, !PT ;  /* 0x001000001c1db812 */ /* 0x000fe200078efcff */
[----:B0-----:R-:W-:Y:S01]  /*1970*/  DFMA R24, R22, -R16, 1 ;  /* 0x3ff000001618742b */ /* 0x001fe20000000810 */
[----:B------:R-:W-:-:S07]  /*1980*/  @!P3 MOV R28, RZ ;  /* 0x000000ff001cb202 */ /* 0x000fce0000000f00 */
[----:B------:R-:W-:-:S08]  /*1990*/  DFMA R24, R24, R24, R24 ;  /* 0x000000181818722b */ /* 0x000fd00000000018 */
[----:B------:R-:W-:Y:S01]  /*19a0*/  DFMA R24, R22, R24, R22 ;  /* 0x000000181618722b */ /* 0x000fe20000000016 */
[----:B------:R-:W-:Y:S01]  /*19b0*/  SEL R23, R32, 0x63400000, !P2 ;  /* 0x6340000020177807 */ /* 0x000fe20005000000 */
[----:B------:R-:W-:-:S03]  /*19c0*/  IMAD.MOV.U32 R22, RZ, RZ, R20 ;  /* 0x000000ffff167224 */ /* 0x000fc600078e0014 */
[----:B------:R-:W-:-:S03]  /*19d0*/  LOP3.LUT R23, R23, 0x800fffff, R21, 0xf8, !PT ;  /* 0x800fffff17177812 */ /* 0x000fc600078ef815 */
[----:B------:R-:W-:-:S03]  /*19e0*/  DFMA R26, R24, -R16, 1 ;  /* 0x3ff00000181a742b */ /* 0x000fc60000000810 */
[----:B------:R-:W-:-:S05]  /*19f0*/  @!P3 DFMA R22, R22, 2, -R28 ;  /* 0x400000001616b82b */ /* 0x000fca000000081c */
[----:B------:R-:W-:-:S08]  /*1a00*/  DFMA R24, R24, R26, R24 ;  /* 0x0000001a1818722b */ /* 0x000fd00000000018 */
[----:B------:R-:W-:-:S08]  /*1a10*/  DMUL R26, R24, R22 ;  /* 0x00000016181a7228 */ /* 0x000fd00000000000 */
[----:B------:R-:W-:-:S08]  /*1a20*/  DFMA R28, R26, -R16, R22 ;  /* 0x800000101a1c722b */ /* 0x000fd00000000016 */
[----:B------:R-:W-:Y:S01]  /*1a30*/  DFMA R28, R24, R28, R26 ;  /* 0x0000001c181c722b */ /* 0x000fe2000000001a */
[----:B------:R-:W-:Y:S01]  /*1a40*/  IMAD.MOV.U32 R24, RZ, RZ, R31 ;  /* 0x000000ffff187224 */ /* 0x000fe200078e001f */
[----:B------:R-:W-:Y:S01]  /*1a50*/  @!P3 LOP3.LUT R24, R23, 0x7ff00000, RZ, 0xc0, !PT ;  /* 0x7ff000001718b812 */ /* 0x000fe200078ec0ff */
[----:B------:R-:W-:-:S03]  /*1a60*/  VIADD R26, R34, 0xffffffff ;  /* 0xffffffff221a7836 */ /* 0x000fc60000000000 */
[----:B------:R-:W-:-:S04]  /*1a70*/  IADD3 R25, PT, PT, R24, -0x1, RZ ;  /* 0xffffffff18197810 */ /* 0x000fc80007ffe0ff */
[----:B------:R-:W-:-:S04]  /*1a80*/  ISETP.GT.U32.AND P0, PT, R25, 0x7feffffe, PT ;  /* 0x7feffffe1900780c */ /* 0x000fc80003f04070 */
[----:B------:R-:W-:-:S13]  /*1a90*/  ISETP.GT.U32.OR P0, PT, R26, 0x7feffffe, P0 ;  /* 0x7feffffe1a00780c */ /* 0x000fda0000704470 */
[----:B------:R-:W-:Y:S05]  /*1aa0*/  @P0 BRA `(.L_x_31) ;  /* 0x00000000006c0947 */ /* 0x000fea0003800000 */
[----:B------:R-:W-:-:S04]  /*1ab0*/  LOP3.LUT R24, R19, 0x7ff00000, RZ, 0xc0, !PT ;  /* 0x7ff0000013187812 */ /* 0x000fc800078ec0ff */
[CC--:B------:R-:W-:Y:S02]  /*1ac0*/  VIADDMNMX R20, R31.reuse, -R24.reuse, 0xb9600000, !PT ;  /* 0xb96000001f147446 */ /* 0x0c0fe40007800918 */
[----:B------:R-:W-:Y:S02]  /*1ad0*/  ISETP.GE.U32.AND P0, PT, R31, R24, PT ;  /* 0x000000181f00720c */ /* 0x000fe40003f06070 */
[----:B------:R-:W-:Y:S02]  /*1ae0*/  VIMNMX R20, PT, PT, R20, 0x46a00000, PT ;  /* 0x46a0000014147848 */ /* 0x000fe40003fe0100 */
[----:B------:R-:W-:-:S04]  /*1af0*/  SEL R21, R32, 0x63400000, !P0 ;  /* 0x6340000020157807 */ /* 0x000fc80004000000 */
[----:B------:R-:W-:Y:S02]  /*1b00*/  IADD3 R24, PT, PT, -R21, R20, RZ ;  /* 0x0000001415187210 */ /* 0x000fe40007ffe1ff */
[----:B------:R-:W-:-:S03]  /*1b10*/  MOV R20, RZ ;  /* 0x000000ff00147202 */ /* 0x000fc60000000f00 */
        /* <DEDUP_REMOVED lines=10> */
[----:B------:R-:W-:Y:S01]  /*1bc0*/  IADD3 R17, PT, PT, -R24, RZ, RZ ;  /* 0x000000ff18117210 */ /* 0x000fe20007ffe1ff */
[----:B------:R-:W-:Y:S01]  /*1bd0*/  IMAD.MOV.U32 R16, RZ, RZ, RZ ;  /* 0x000000ffff107224 */ /* 0x000fe200078e00ff */
[----:B------:R-:W-:-:S05]  /*1be0*/  DMUL.RP R20, R28, R20 ;  /* 0x000000141c147228 */ /* 0x000fca0000008000 */
[----:B------:R-:W-:-:S05]  /*1bf0*/  DFMA R16, R26, -R16, R28 ;  /* 0x800000101a10722b */ /* 0x000fca000000001c */
[----:B------:R-:W-:Y:S02]  /*1c00*/  LOP3.LUT R19, R21, R19, RZ, 0x3c, !PT ;  /* 0x0000001315137212 */ /* 0x000fe400078e3cff */
[----:B------:R-:W-:-:S04]  /*1c10*/  IADD3 R16, PT, PT, -R24, -0x43300000, RZ ;  /* 0xbcd0000018107810 */ /* 0x000fc80007ffe1ff */
[----:B------:R-:W-:-:S04]  /*1c20*/  FSETP.NEU.AND P0, PT, |R17|, R16, PT ;  /* 0x000000101100720b */ /* 0x000fc80003f0d200 */
[----:B------:R-:W-:Y:S02]  /*1c30*/  FSEL R26, R20, R26, !P0 ;  /* 0x0000001a141a7208 */ /* 0x000fe40004000000 */
[----:B------:R-:W-:Y:S01]  /*1c40*/  FSEL R27, R19, R27, !P0 ;  /* 0x0000001b131b7208 */ /* 0x000fe20004000000 */
[----:B------:R-:W-:Y:S06]  /*1c50*/  BRA `(.L_x_32) ;  /* 0x0000000000547947 */ /* 0x000fec0003800000 */
.L_x_31:
[----:B------:R-:W-:-:S14]  /*1c60*/  DSETP.NAN.AND P0, PT, R20, R20, PT ;  /* 0x000000141400722a */ /* 0x000fdc0003f08000 */
[----:B------:R-:W-:Y:S05]  /*1c70*/  @P0 BRA `(.L_x_33) ;  /* 0x0000000000440947 */ /* 0x000fea0003800000 */
[----:B------:R-:W-:-:S14]  /*1c80*/  DSETP.NAN.AND P0, PT, R18, R18, PT ;  /* 0x000000121200722a */ /* 0x000fdc0003f08000 */
[----:B------:R-:W-:Y:S05]  /*1c90*/  @P0 BRA `(.L_x_34) ;  /* 0x0000000000300947 */ /* 0x000fea0003800000 */
[----:B------:R-:W-:Y:S01]  /*1ca0*/  ISETP.NE.AND P0, PT, R24, R34, PT ;  /* 0x000000221800720c */ /* 0x000fe20003f05270 */
[----:B------:R-:W-:Y:S01]  /*1cb0*/  IMAD.MOV.U32 R27, RZ, RZ, -0x80000 ;  /* 0xfff80000ff1b7424 */ /* 0x000fe200078e00ff */
[----:B------:R-:W-:-:S11]  /*1cc0*/  MOV R26, 0x0 ;  /* 0x00000000001a7802 */ /* 0x000fd60000000f00 */
[----:B------:R-:W-:Y:S05]  /*1cd0*/  @!P0 BRA `(.L_x_32) ;  /* 0x0000000000348947 */ /* 0x000fea0003800000 */
[----:B------:R-:W-:Y:S02]  /*1ce0*/  ISETP.NE.AND P0, PT, R24, 0x7ff00000, PT ;  /* 0x7ff000001800780c */ /* 0x000fe40003f05270 */
[----:B------:R-:W-:Y:S02]  /*1cf0*/  LOP3.LUT R27, R21, 0x80000000, R19, 0x48, !PT ;  /* 0x80000000151b7812 */ /* 0x000fe400078e4813 */
[----:B------:R-:W-:-:S13]  /*1d00*/  ISETP.EQ.OR P0, PT, R34, RZ, !P0 ;  /* 0x000000ff2200720c */ /* 0x000fda0004702670 */
[----:B------:R-:W-:Y:S02]  /*1d10*/  @P0 LOP3.LUT R16, R27, 0x7ff00000, RZ, 0xfc, !PT ;  /* 0x7ff000001b100812 */ /* 0x000fe400078efcff */
[----:B------:R-:W-:Y:S01]  /*1d20*/  @!P0 MOV R26, RZ ;  /* 0x000000ff001a8202 */ /* 0x000fe20000000f00 */
[----:B------:R-:W-:Y:S01]  /*1d30*/  @P0 IMAD.MOV.U32 R26, RZ, RZ, RZ ;  /* 0x000000ffff1a0224 */ /* 0x000fe200078e00ff */
[----:B------:R-:W-:Y:S01]  /*1d40*/  @P0 MOV R27, R16 ;  /* 0x00000010001b0202 */ /* 0x000fe20000000f00 */
[----:B------:R-:W-:Y:S06]  /*1d50*/  BRA `(.L_x_32) ;  /* 0x0000000000147947 */ /* 0x000fec0003800000 */
.L_x_34:
[----:B------:R-:W-:Y:S01]  /*1d60*/  LOP3.LUT R27, R19, 0x80000, RZ, 0xfc, !PT ;  /* 0x00080000131b7812 */ /* 0x000fe200078efcff */
[----:B------:R-:W-:Y:S01]  /*1d70*/  IMAD.MOV.U32 R26, RZ, RZ, R18 ;  /* 0x000000ffff1a7224 */ /* 0x000fe200078e0012 */
[----:B------:R-:W-:Y:S06]  /*1d80*/  BRA `(.L_x_32) ;  /* 0x0000000000087947 */ /* 0x000fec0003800000 */
.L_x_33:
[----:B------:R-:W-:Y:S02]  /*1d90*/  LOP3.LUT R27, R21, 0x80000, RZ, 0xfc, !PT ;  /* 0x00080000151b7812 */ /* 0x000fe400078efcff */
[----:B------:R-:W-:-:S07]  /*1da0*/  MOV R26, R20 ;  /* 0x00000014001a7202 */ /* 0x000fce0000000f00 */
.L_x_32:
[----:B------:R-:W-:Y:S05]  /*1db0*/  BSYNC.RECONVERGENT B1 ;  /* 0x0000000000017941 */ /* 0x000fea0003800200 */
.L_x_30:
[----:B------:R-:W-:Y:S02]  /*1dc0*/  HFMA2 R17, -RZ, RZ, 0, 0 ;  /* 0x00000000ff117431 */ /* 0x000fe400000001ff */
[----:B------:R-:W-:-:S04]  /*1dd0*/  IMAD.MOV.U32 R16, RZ, RZ, R0 ;  /* 0x000000ffff107224 */ /* 0x000fc800078e0000 */
[----:B------:R-:W-:Y:S05]  /*1de0*/  RET.REL.NODEC R16 `(_Z9fft_outerP6float2ix) ;  /* 0xffffffe010847950 */ /* 0x000fea0003c3ffff */
.L_x_35:
        /* <DEDUP_REMOVED lines=9> */
.L_x_40:


//--------------------- .text._Z4clipP6float2xx   --------------------------
	.section	.text._Z4clipP6float2xx,"ax",@progbits
	.align	128
        .global         _Z4clipP6float2xx
        .type           _Z4clipP6float2xx,@function
        .size           _Z4clipP6float2xx,(.L_x_43 - _Z4clipP6float2xx)
        .other          _Z4clipP6float2xx,@"STO_CUDA_ENTRY STV_DEFAULT"
_Z4clipP6float2xx:
.text._Z4clipP6float2xx:
[----:B------:R-:W-:Y:S01]  /*0000*/  LDC R1, c[0x0][0x37c] ;  /* 0x0000df00ff017b82 */ /* 0x000fe20000000800 */
[----:B------:R-:W0:Y:S07]  /*0010*/  S2R R3, SR_TID.X ;  /* 0x0000000000037919 */ /* 0x000e2e0000002100 */
[----:B------:R-:W0:Y:S01]  /*0020*/  S2UR UR6, SR_CTAID.X ;  /* 0x00000000000679c3 */ /* 0x000e220000002500 */
[----:B------:R-:W1:Y:S01]  /*0030*/  LDCU.64 UR4, c[0x0][0x390] ;  /* 0x00007200ff0477ac */ /* 0x000e620008000a00 */
[----:B------:R-:W1:Y:S06]  /*0040*/  LDCU.64 UR8, c[0x0][0x388] ;  /* 0x00007100ff0877ac */ /* 0x000e6c0008000a00 */
[----:B------:R-:W0:Y:S01]  /*0050*/  LDC R0, c[0x0][0x360] ;  /* 0x0000d800ff007b82 */ /* 0x000e220000000800 */
[----:B-1----:R-:W-:-:S04]  /*0060*/  UIADD3 UR4, UP0, UPT, UR4, -UR8, URZ ;  /* 0x8000000804047290 */ /* 0x002fc8000ff1e0ff */
[----:B------:R-:W-:Y:S01]  /*0070*/  UIADD3.X UR5, UPT, UPT, UR5, ~UR9, URZ, UP0, !UPT ;  /* 0x8000000905057290 */ /* 0x000fe200087fe4ff */
[----:B0-----:R-:W-:-:S05]  /*0080*/  IMAD R0, R0, UR6, R3 ;  /* 0x0000000600007c24 */ /* 0x001fca000f8e0203 */
[----:B------:R-:W-:Y:S01]  /*0090*/  IMAD.U32 R2, RZ, RZ, UR5 ;  /* 0x00000005ff027e24 */ /* 0x000fe2000f8e00ff */
[C---:B------:R-:W-:Y:S02]  /*00a0*/  ISETP.LT.U32.AND P1, PT, R0.reuse, UR4, PT ;  /* 0x0000000400007c0c */ /* 0x040fe4000bf21070 */
[----:B------:R-:W-:Y:S02]  /*00b0*/  SHF.R.S32.HI R3, RZ, 0x1f, R0 ;  /* 0x0000001fff037819 */ /* 0x000fe40000011400 */
[----:B------:R-:W-:Y:S02]  /*00c0*/  ISETP.LE.U32.AND P0, PT, R0, UR8, PT ;  /* 0x0000000800007c0c */ /* 0x000fe4000bf03070 */
[----:B------:R-:W-:-:S04]  /*00d0*/  ISETP.GT.AND.EX P1, PT, R2, R3, PT, P1 ;  /* 0x000000030200720c */ /* 0x000fc80003f24310 */
[----:B------:R-:W-:-:S13]  /*00e0*/  ISETP.LE.OR.EX P0, PT, R3, UR9, !P1, P0 ;  /* 0x0000000903007c0c */ /* 0x000fda000cf03700 */
[----:B------:R-:W-:Y:S05]  /*00f0*/  @P0 EXIT ;  /* 0x000000000000094d */ /* 0x000fea0003800000 */
[----:B------:R-:W0:Y:S01]  /*0100*/  LDCU.64 UR6, c[0x0][0x380] ;  /* 0x00007000ff0677ac */ /* 0x000e220008000a00 */
[----:B------:R-:W1:Y:S01]  /*0110*/  LDCU.64 UR4, c[0x0][0x358] ;  /* 0x00006b00ff0477ac */ /* 0x000e620008000a00 */
[----:B0-----:R-:W-:-:S04]  /*0120*/  LEA R2, P0, R0, UR6, 0x3 ;  /* 0x0000000600027c11 */ /* 0x001fc8000f8018ff */
[----:B------:R-:W-:-:S05]  /*0130*/  LEA.HI.X R3, R0, UR7, R3, 0x3, P0 ;  /* 0x0000000700037c11 */ /* 0x000fca00080f1c03 */
[----:B-1----:R-:W-:Y:S01]  /*0140*/  STG.E.64 desc[UR4][R2.64], RZ ;  /* 0x000000ff02007986 */ /* 0x002fe2000c101b04 */
[----:B------:R-:W-:Y:S05]  /*0150*/  EXIT ;  /* 0x000000000000794d */ /* 0x000fea0003800000 */
.L_x_36:
        /* <DEDUP_REMOVED lines=10> */
.L_x_43:


//--------------------- .text._Z23swap_real_and_imaginaryP6float2x --------------------------
	.section	.text._Z23swap_real_and_imaginaryP6float2x,"ax",@progbits
	.align	128
        .global         _Z23swap_real_and_imaginaryP6float2x
        .type           _Z23swap_real_and_imaginaryP6float2x,@function
        .size           _Z23swap_real_and_imaginaryP6float2x,(.L_x_44 - _Z23swap_real_and_imaginaryP6float2x)
        .other          _Z23swap_real_and_imaginaryP6float2x,@"STO_CUDA_ENTRY STV_DEFAULT"
_Z23swap_real_and_imaginaryP6float2x:
.text._Z23swap_real_and_imaginaryP6float2x:
[----:B------:R-:W-:Y:S01]  /*0000*/  LDC R1, c[0x0][0x37c] ;  /* 0x0000df00ff017b82 */ /* 0x000fe20000000800 */
[----:B------:R-:W0:Y:S07]  /*0010*/  S2R R3, SR_TID.X ;  /* 0x0000000000037919 */ /* 0x000e2e0000002100 */
[----:B------:R-:W0:Y:S01]  /*0020*/  S2UR UR4, SR_CTAID.X ;  /* 0x00000000000479c3 */ /* 0x000e220000002500 */
[----:B------:R-:W1:Y:S07]  /*0030*/  LDCU.64 UR6, c[0x0][0x388] ;  /* 0x00007100ff0677ac */ /* 0x000e6e0008000a00 */
[----:B------:R-:W0:Y:S02]  /*0040*/  LDC R0, c[0x0][0x360] ;  /* 0x0000d800ff007b82 */ /* 0x000e240000000800 */
[----:B0-----:R-:W-:-:S05]  /*0050*/  IMAD R0, R0, UR4, R3 ;  /* 0x0000000400007c24 */ /* 0x001fca000f8e0203 */
[----:B-1----:R-:W-:Y:S02]  /*0060*/  ISETP.GE.U32.AND P0, PT, R0, UR6, PT ;  /* 0x0000000600007c0c */ /* 0x002fe4000bf06070 */
[----:B------:R-:W-:-:S04]  /*0070*/  SHF.R.S32.HI R3, RZ, 0x1f, R0 ;  /* 0x0000001fff037819 */ /* 0x000fc80000011400 */
[----:B------:R-:W-:-:S13]  /*0080*/  ISETP.GE.AND.EX P0, PT, R3, UR7, PT, P0 ;  /* 0x0000000703007c0c */ /* 0x000fda000bf06300 */
[----:B------:R-:W-:Y:S05]  /*0090*/  @P0 EXIT ;  /* 0x000000000000094d */ /* 0x000fea0003800000 */
[----:B------:R-:W0:Y:S01]  /*00a0*/  LDCU.64 UR6, c[0x0][0x380] ;  /* 0x00007000ff0677ac */ /* 0x000e220008000a00 */
[----:B------:R-:W1:Y:S01]  /*00b0*/  LDCU.64 UR4, c[0x0][0x358] ;  /* 0x00006b00ff0477ac */ /* 0x000e620008000a00 */
[----:B0-----:R-:W-:-:S04]  /*00c0*/  LEA R2, P0, R0, UR6, 0x3 ;  /* 0x0000000600027c11 */ /* 0x001fc8000f8018ff */
[----:B------:R-:W-:-:S05]  /*00d0*/  LEA.HI.X R3, R0, UR7, R3, 0x3, P0 ;  /* 0x0000000700037c11 */ /* 0x000fca00080f1c03 */
[----:B-1----:R-:W2:Y:S02]  /*00e0*/  LDG.E.64 R4, desc[UR4][R2.64] ;  /* 0x0000000402047981 */ /* 0x002ea4000c1e1b00 */
[----:B--2---:R-:W-:Y:S02]  /*00f0*/  IMAD.MOV.U32 R6, RZ, RZ, R5 ;  /* 0x000000ffff067224 */ /* 0x004fe400078e0005 */
[----:B------:R-:W-:-:S05]  /*0100*/  IMAD.MOV.U32 R7, RZ, RZ, R4 ;  /* 0x000000ffff077224 */ /* 0x000fca00078e0004 */
[----:B------:R-:W-:Y:S01]  /*0110*/  STG.E.64 desc[UR4][R2.64], R6 ;  /* 0x0000000602007986 */ /* 0x000fe2000c101b04 */
[----:B------:R-:W-:Y:S05]  /*0120*/  EXIT ;  /* 0x000000000000794d */ /* 0x000fea0003800000 */
.L_x_37:
        /* <DEDUP_REMOVED lines=13> */
.L_x_44:


//--------------------- .text._Z19bit_reverse_reorderP6float2S0_ix --------------------------
	.section	.text._Z19bit_reverse_reorderP6float2S0_ix,"ax",@progbits
	.align	128
        .global         _Z19bit_reverse_reorderP6float2S0_ix
        .type           _Z19bit_reverse_reorderP6float2S0_ix,@function
        .size           _Z19bit_reverse_reorderP6float2S0_ix,(.L_x_45 - _Z19bit_reverse_reorderP6float2S0_ix)
        .other          _Z19bit_reverse_reorderP6float2S0_ix,@"STO_CUDA_ENTRY STV_DEFAULT"
_Z19bit_reverse_reorderP6float2S0_ix:
.text._Z19bit_reverse_reorderP6float2S0_ix:
[----:B------:R-:W-:Y:S01]  /*0000*/  LDC R1, c[0x0][0x37c] ;  /* 0x0000df00ff017b82 */ /* 0x000fe20000000800 */
[----:B------:R-:W0:Y:S07]  /*0010*/  S2R R3, SR_TID.X ;  /* 0x0000000000037919 */ /* 0x000e2e0000002100 */
[----:B------:R-:W0:Y:S01]  /*0020*/  S2UR UR5, SR_CTAID.X ;  /* 0x00000000000579c3 */ /* 0x000e220000002500 */
[----:B------:R-:W1:Y:S01]  /*0030*/  LDCU.64 UR6, c[0x0][0x398] ;  /* 0x00007300ff0677ac */ /* 0x000e620008000a00 */
[----:B------:R-:W2:Y:S06]  /*0040*/  LDCU UR4, c[0x0][0x390] ;  /* 0x00007200ff0477ac */ /* 0x000eac0008000800 */
[----:B------:R-:W0:Y:S01]  /*0050*/  LDC R0, c[0x0][0x360] ;  /* 0x0000d800ff007b82 */ /* 0x000e220000000800 */
[----:B--2---:R-:W-:Y:S01]  /*0060*/  UIADD3 UR4, UPT, UPT, -UR4, 0x20, URZ ;  /* 0x0000002004047890 */ /* 0x004fe2000fffe1ff */
[----:B0-----:R-:W-:-:S04]  /*0070*/  IMAD R0, R0, UR5, R3 ;  /* 0x0000000500007c24 */ /* 0x001fc8000f8e0203 */
[----:B------:R-:W0:Y:S01]  /*0080*/  BREV R2, R0 ;  /* 0x0000000000027301 */ /* 0x000e220000000000 */
[----:B-1----:R-:W-:Y:S02]  /*0090*/  ISETP.GE.U32.AND P0, PT, R0, UR6, PT ;  /* 0x0000000600007c0c */ /* 0x002fe4000bf06070 */
[----:B------:R-:W-:-:S04]  /*00a0*/  SHF.R.S32.HI R3, RZ, 0x1f, R0 ;  /* 0x0000001fff037819 */ /* 0x000fc80000011400 */
[----:B------:R-:W-:Y:S02]  /*00b0*/  ISETP.GE.AND.EX P0, PT, R3, UR7, PT, P0 ;  /* 0x0000000703007c0c */ /* 0x000fe4000bf06300 */
[----:B0-----:R-:W-:-:S11]  /*00c0*/  SHF.R.U32.HI R7, RZ, UR4, R2 ;  /* 0x00000004ff077c19 */ /* 0x001fd60008011602 */
[----:B------:R-:W-:Y:S05]  /*00d0*/  @P0 EXIT ;  /* 0x000000000000094d */ /* 0x000fea0003800000 */
[----:B------:R-:W0:Y:S01]  /*00e0*/  LDCU.64 UR6, c[0x0][0x388] ;  /* 0x00007100ff0677ac */ /* 0x000e220008000a00 */
[----:B------:R-:W1:Y:S01]  /*00f0*/  LDCU.64 UR4, c[0x0][0x358] ;  /* 0x00006b00ff0477ac */ /* 0x000e620008000a00 */
[----:B0-----:R-:W-:-:S04]  /*0100*/  LEA R4, P0, R0, UR6, 0x3 ;  /* 0x0000000600047c11 */ /* 0x001fc8000f8018ff */
[----:B------:R-:W-:Y:S02]  /*0110*/  LEA.HI.X R5, R0, UR7, R3, 0x3, P0 ;  /* 0x0000000700057c11 */ /* 0x000fe400080f1c03 */
[----:B------:R-:W0:Y:S04]  /*0120*/  LDC.64 R2, c[0x0][0x380] ;  /* 0x0000e000ff027b82 */ /* 0x000e280000000a00 */
[----:B-1----:R-:W2:Y:S01]  /*0130*/  LDG.E.64 R4, desc[UR4][R4.64] ;  /* 0x0000000404047981 */ /* 0x002ea2000c1e1b00 */
[----:B0-----:R-:W-:-:S05]  /*0140*/  IMAD.WIDE R2, R7, 0x8, R2 ;  /* 0x0000000807027825 */ /* 0x001fca00078e0202 */
[----:B--2---:R-:W-:Y:S01]  /*0150*/  STG.E.64 desc[UR4][R2.64], R4 ;  /* 0x0000000402007986 */ /* 0x004fe2000c101b04 */
[----:B------:R-:W-:Y:S05]  /*0160*/  EXIT ;  /* 0x000000000000794d */ /* 0x000fea0003800000 */
.L_x_38:
        /* <DEDUP_REMOVED lines=9> */
.L_x_45:


//--------------------- .nv.shared.reserved.0     --------------------------
	.section	.nv.shared.reserved.0,"aw",@nobits
	.weak		__nv_reservedSMEM_offset_0_alias
	.size		__nv_reservedSMEM_offset_0_alias, 0, 64
	.other		__nv_reservedSMEM_offset_0_alias,@"STO_CUDA_RESERVED_SHARED STV_DEFAULT"
__nv_reservedSMEM_offset_0_alias:
	.zero		0
	.zero		64


//--------------------- .nv.constant0._Z9fft_innerP6float2iix --------------------------
	.section	.nv.constant0._Z9fft_innerP6float2iix,"a",@progbits
	.sectionflags	@""
	.align	4
.nv.constant0._Z9fft_innerP6float2iix:
	.zero		920


//--------------------- .nv.constant0._Z9fft_outerP6float2ix --------------------------
	.section	.nv.constant0._Z9fft_outerP6float2ix,"a",@progbits
	.sectionflags	@""
	.align	4
.nv.constant0._Z9fft_outerP6float2ix:
	.zero		920


//--------------------- .nv.constant0._Z4clipP6float2xx --------------------------
	.section	.nv.constant0._Z4clipP6float2xx,"a",@progbits
	.sectionflags	@""
	.align	4
.nv.constant0._Z4clipP6float2xx:
	.zero		920


//--------------------- .nv.constant0._Z23swap_real_and_imaginaryP6float2x --------------------------
	.section	.nv.constant0._Z23swap_real_and_imaginaryP6float2x,"a",@progbits
	.sectionflags	@""
	.align	4
.nv.constant0._Z23swap_real_and_imaginaryP6float2x:
	.zero		912


//--------------------- .nv.constant0._Z19bit_reverse_reorderP6float2S0_ix --------------------------
	.section	.nv.constant0._Z19bit_reverse_reorderP6float2S0_ix,"a",@progbits
	.sectionflags	@""
	.align	4
.nv.constant0._Z19bit_reverse_reorderP6float2S0_ix:
	.zero		928


//--------------------- SYMBOLS --------------------------

	.type		.nv.reservedSmem.offset0,@object
	.size		.nv.reservedSmem.offset0,0x4
